// auto-generated by cutlass_sweep.gemm — config: {"arch": "sm_100", "cluster_m": 4, "cluster_n": 1, "dtype": "fp16", "dtype_b": "fp16", "layout": "nn", "stages": 5, "tile_k": 64, "tile_m": 128, "tile_n": 128}
#include "cutlass/cutlass.h"
#include "cutlass/gemm/collective/collective_builder.hpp"
#include "cutlass/gemm/device/gemm_universal_adapter.h"
#include "cutlass/gemm/kernel/gemm_universal.hpp"
#include "cutlass/epilogue/collective/collective_builder.hpp"

using ElemA = cutlass::half_t;
using ElemB = cutlass::half_t;
using ElemCD = cutlass::half_t;
using Acc  = float;
using TileShape    = cute::Shape<cute::_128, cute::_128, cute::_64>;
using ClusterShape = cute::Shape<cute::_4, cute::_1, cute::_1>;

using CollectiveEpilogue = typename cutlass::epilogue::collective::CollectiveBuilder<
    cutlass::arch::Sm100, cutlass::arch::OpClassTensorOp,
    TileShape, ClusterShape,
    cutlass::epilogue::collective::EpilogueTileAuto,
    Acc, Acc,
    ElemCD, cutlass::layout::RowMajor, 128 / cutlass::sizeof_bits<ElemCD>::value,
    ElemCD, cutlass::layout::RowMajor, 128 / cutlass::sizeof_bits<ElemCD>::value,
    cutlass::epilogue::collective::EpilogueScheduleAuto
  >::CollectiveOp;

using CollectiveMainloop = typename cutlass::gemm::collective::CollectiveBuilder<
    cutlass::arch::Sm100, cutlass::arch::OpClassTensorOp,
    ElemA, cutlass::layout::RowMajor, 128 / cutlass::sizeof_bits<ElemA>::value,
    ElemB, cutlass::layout::RowMajor, 128 / cutlass::sizeof_bits<ElemB>::value,
    Acc,
    TileShape, ClusterShape,
    cutlass::gemm::collective::StageCount<5>,
    cutlass::gemm::collective::KernelScheduleAuto
  >::CollectiveOp;

using GemmKernel = cutlass::gemm::kernel::GemmUniversal<
    cute::Shape<int,int,int,int>,
    CollectiveMainloop,
    CollectiveEpilogue
>;
using Gemm = cutlass::gemm::device::GemmUniversalAdapter<GemmKernel>;

// Force the device kernel symbol into the cubin without needing a host main.
auto* _anchor = &cutlass::device_kernel<GemmKernel>;


// ===== COMPILED SASS (sm_100a) =====

	.target	sm_100a

	.elftype	@"ET_EXEC"


//--------------------- .note.nv.tkinfo           --------------------------
	.section	.note.nv.tkinfo,"",@"SHT_NOTE"
	.sectionflags	@"SHF_NOTE_NV_TKINFO"
	.tkinfo
        /*0018*/ 	.word	0x00000002
        /*0030*/ 	.string	""
        /*0030*/ 	.string	"ptxas"
        /*0030*/ 	.string	"Cuda compilation tools, release 13.0, V13.0.88"
        /*0030*/ 	.string	"Build cuda_13.0.r13.0/compiler.36424714_0"
        /*0030*/ 	.string	"-arch sm_100a -m 64 "



//--------------------- .note.nv.cuinfo           --------------------------
	.section	.note.nv.cuinfo,"",@"SHT_NOTE"
	.sectionflags	@"SHF_NOTE_NV_CUINFO"
        /*0018*/ 	.short	0x0002
        /*001a*/ 	.short	0x0064
        /*001c*/ 	.short	0x0082
	.zero		2


//--------------------- .nv.info                  --------------------------
	.section	.nv.info,"",@"SHT_CUDA_INFO"
	.align	4


	//----- nvinfo : EIATTR_REGCOUNT
	.align		4
        /*0000*/ 	.byte	0x04, 0x2f
        /*0002*/ 	.short	(.L_19 - .L_18)
	.align		4
.L_18:
        /*0004*/ 	.word	index@(_ZN7cutlass13device_kernelINS_4gemm6kernel13GemmUniversalIN4cute5tupleIJiiiiEEENS1_10collective13CollectiveMmaINS1_35MainloopSm100TmaUmmaWarpSpecializedILi5ELi2ELi4ENS5_IJNS4_1CILi4EEENSA_ILi1EEESC_EEEEENS5_IJNSA_ILi128EEESF_NSA_ILi64EEEEEENS_6half_tENS5_IJlSC_lEEESI_NS5_IJSC_llEEENS4_8TiledMMAINS4_8MMA_AtomIJNS4_26SM100_MMA_F16BF16_2x1SM_SSISI_SI_fLi128ELi128ELNS4_4UMMA5MajorE0ELSP_1ELNSO_7ScaleInE0ELSQ_0EEEEEENS4_6LayoutINS5_IJSC_SC_SC_EEENS5_IJNSA_ILi0EEESV_SV_EEEEENS5_IJNS4_10UnderscoreESY_SY_EEEEENS4_18SM100_TMA_2SM_LOADENS4_14ComposedLayoutINS4_7SwizzleILi3ELi4ELi3EEENS4_18smem_ptr_flag_bitsILi16EEENST_INS5_IJNSA_ILi8EEESG_EEENS5_IJSG_SC_EEEEEEEvNS4_8identityENS4_28SM100_TMA_2SM_LOAD_MULTICASTENS12_IS14_S16_NST_INS5_IJSG_S17_EEENS5_IJSC_SG_EEEEEEEvS1C_EENS_8epilogue10collective18CollectiveEpilogueINS1J_23Sm100TmaWarpSpecializedILi4ELi2ELi16ELb1ELb0EEEJNS5_IJSG_SF_SG_EEENS5_IJNST_ISG_SC_EENST_INS5_IJNSA_ILi16EEENSA_ILi2EEEEEES1F_EEEEESI_SJ_SI_SJ_NS1J_6fusion15FusionCallbacksIS1N_NS1V_17LinearCombinationISI_fSI_fLNS_15FloatRoundStyleE2EEES1O_S1U_JEEENS4_5SM1004TMEM4LOAD26SM100_TMEM_LOAD_32dp32b16xENS4_13SM90_TMA_LOADENS12_INS13_ILi1ELi4ELi3EEES16_NST_INS5_IJS17_S1Q_EEENS5_IJS1Q_SC_EEEEEEENS4_39AutoVectorizingCopyWithAssumedAlignmentILi128EEENS4_14SM90_TMA_STOREES2A_S2C_S2C_EEEvvEEEEvNT_6ParamsE)
        /*0008*/ 	.word	0x0000005b


	//----- nvinfo : EIATTR_FRAME_SIZE
	.align		4
.L_19:
        /*000c*/ 	.byte	0x04, 0x11
        /*000e*/ 	.short	(.L_21 - .L_20)
	.align		4
.L_20:
        /*0010*/ 	.word	index@($__internal_2_$__cuda_sm10x_tcgen05_guardrail_trap_unallocated_columns_being_dealloced)
        /*0014*/ 	.word	0x00000000


	//----- nvinfo : EIATTR_FRAME_SIZE
	.align		4
.L_21:
        /*0018*/ 	.byte	0x04, 0x11
        /*001a*/ 	.short	(.L_23 - .L_22)
	.align		4
.L_22:
        /*001c*/ 	.word	index@($__internal_1_$__cuda_sm10x_tcgen05_guardrail_trap_phase_invalid_during_alloc)
        /*0020*/ 	.word	0x00000000


	//----- nvinfo : EIATTR_FRAME_SIZE
	.align		4
.L_23:
        /*0024*/ 	.byte	0x04, 0x11
        /*0026*/ 	.short	(.L_25 - .L_24)
	.align		4
.L_24:
        /*0028*/ 	.word	index@($__internal_0_$__cuda_sm10x_tcgen05_guardrail_trap_col_being_dealloced_not_returned_by_alloc)
        /*002c*/ 	.word	0x00000000


	//----- nvinfo : EIATTR_FRAME_SIZE
	.align		4
.L_25:
        /*0030*/ 	.byte	0x04, 0x11
        /*0032*/ 	.short	(.L_27 - .L_26)
	.align		4
.L_26:
        /*0034*/ 	.word	index@(_ZN7cutlass13device_kernelINS_4gemm6kernel13GemmUniversalIN4cute5tupleIJiiiiEEENS1_10collective13CollectiveMmaINS1_35MainloopSm100TmaUmmaWarpSpecializedILi5ELi2ELi4ENS5_IJNS4_1CILi4EEENSA_ILi1EEESC_EEEEENS5_IJNSA_ILi128EEESF_NSA_ILi64EEEEEENS_6half_tENS5_IJlSC_lEEESI_NS5_IJSC_llEEENS4_8TiledMMAINS4_8MMA_AtomIJNS4_26SM100_MMA_F16BF16_2x1SM_SSISI_SI_fLi128ELi128ELNS4_4UMMA5MajorE0ELSP_1ELNSO_7ScaleInE0ELSQ_0EEEEEENS4_6LayoutINS5_IJSC_SC_SC_EEENS5_IJNSA_ILi0EEESV_SV_EEEEENS5_IJNS4_10UnderscoreESY_SY_EEEEENS4_18SM100_TMA_2SM_LOADENS4_14ComposedLayoutINS4_7SwizzleILi3ELi4ELi3EEENS4_18smem_ptr_flag_bitsILi16EEENST_INS5_IJNSA_ILi8EEESG_EEENS5_IJSG_SC_EEEEEEEvNS4_8identityENS4_28SM100_TMA_2SM_LOAD_MULTICASTENS12_IS14_S16_NST_INS5_IJSG_S17_EEENS5_IJSC_SG_EEEEEEEvS1C_EENS_8epilogue10collective18CollectiveEpilogueINS1J_23Sm100TmaWarpSpecializedILi4ELi2ELi16ELb1ELb0EEEJNS5_IJSG_SF_SG_EEENS5_IJNST_ISG_SC_EENST_INS5_IJNSA_ILi16EEENSA_ILi2EEEEEES1F_EEEEESI_SJ_SI_SJ_NS1J_6fusion15FusionCallbacksIS1N_NS1V_17LinearCombinationISI_fSI_fLNS_15FloatRoundStyleE2EEES1O_S1U_JEEENS4_5SM1004TMEM4LOAD26SM100_TMEM_LOAD_32dp32b16xENS4_13SM90_TMA_LOADENS12_INS13_ILi1ELi4ELi3EEES16_NST_INS5_IJS17_S1Q_EEENS5_IJS1Q_SC_EEEEEEENS4_39AutoVectorizingCopyWithAssumedAlignmentILi128EEENS4_14SM90_TMA_STOREES2A_S2C_S2C_EEEvvEEEEvNT_6ParamsE)
        /*0038*/ 	.word	0x00000000


	//----- nvinfo : EIATTR_MIN_STACK_SIZE
	.align		4
.L_27:
        /*003c*/ 	.byte	0x04, 0x12
        /*003e*/ 	.short	(.L_29 - .L_28)
	.align		4
.L_28:
        /*0040*/ 	.word	index@(_ZN7cutlass13device_kernelINS_4gemm6kernel13GemmUniversalIN4cute5tupleIJiiiiEEENS1_10collective13CollectiveMmaINS1_35MainloopSm100TmaUmmaWarpSpecializedILi5ELi2ELi4ENS5_IJNS4_1CILi4EEENSA_ILi1EEESC_EEEEENS5_IJNSA_ILi128EEESF_NSA_ILi64EEEEEENS_6half_tENS5_IJlSC_lEEESI_NS5_IJSC_llEEENS4_8TiledMMAINS4_8MMA_AtomIJNS4_26SM100_MMA_F16BF16_2x1SM_SSISI_SI_fLi128ELi128ELNS4_4UMMA5MajorE0ELSP_1ELNSO_7ScaleInE0ELSQ_0EEEEEENS4_6LayoutINS5_IJSC_SC_SC_EEENS5_IJNSA_ILi0EEESV_SV_EEEEENS5_IJNS4_10UnderscoreESY_SY_EEEEENS4_18SM100_TMA_2SM_LOADENS4_14ComposedLayoutINS4_7SwizzleILi3ELi4ELi3EEENS4_18smem_ptr_flag_bitsILi16EEENST_INS5_IJNSA_ILi8EEESG_EEENS5_IJSG_SC_EEEEEEEvNS4_8identityENS4_28SM100_TMA_2SM_LOAD_MULTICASTENS12_IS14_S16_NST_INS5_IJSG_S17_EEENS5_IJSC_SG_EEEEEEEvS1C_EENS_8epilogue10collective18CollectiveEpilogueINS1J_23Sm100TmaWarpSpecializedILi4ELi2ELi16ELb1ELb0EEEJNS5_IJSG_SF_SG_EEENS5_IJNST_ISG_SC_EENST_INS5_IJNSA_ILi16EEENSA_ILi2EEEEEES1F_EEEEESI_SJ_SI_SJ_NS1J_6fusion15FusionCallbacksIS1N_NS1V_17LinearCombinationISI_fSI_fLNS_15FloatRoundStyleE2EEES1O_S1U_JEEENS4_5SM1004TMEM4LOAD26SM100_TMEM_LOAD_32dp32b16xENS4_13SM90_TMA_LOADENS12_INS13_ILi1ELi4ELi3EEES16_NST_INS5_IJS17_S1Q_EEENS5_IJS1Q_SC_EEEEEEENS4_39AutoVectorizingCopyWithAssumedAlignmentILi128EEENS4_14SM90_TMA_STOREES2A_S2C_S2C_EEEvvEEEEvNT_6ParamsE)
        /*0044*/ 	.word	0x00000000
.L_29:


//--------------------- .nv.compat                --------------------------
	.section	.nv.compat,"",@"SHT_CUDA_COMPAT_INFO"
	.align	4
        /*0000*/ 	.byte	0x02, 0x09, 0x01, 0x00, 0x02, 0x02, 0x02, 0x00, 0x02, 0x05, 0x05, 0x00, 0x03, 0x07, 0x01, 0x01
        /*0010*/ 	.byte	0x02, 0x03, 0x01, 0x00, 0x02, 0x06, 0x01, 0x00, 0x04, 0x0b, 0x08, 0x00, 0x09, 0x00, 0x00, 0x00
        /*0020*/ 	.byte	0x00, 0x00, 0x00, 0x00


//--------------------- .nv.info._ZN7cutlass13device_kernelINS_4gemm6kernel13GemmUniversalIN4cute5tupleIJiiiiEEENS1_10collective13CollectiveMmaINS1_35MainloopSm100TmaUmmaWarpSpecializedILi5ELi2ELi4ENS5_IJNS4_1CILi4EEENSA_ILi1EEESC_EEEEENS5_IJNSA_ILi128EEESF_NSA_ILi64EEEEEENS_6half_tENS5_IJlSC_lEEESI_NS5_IJSC_llEEENS4_8TiledMMAINS4_8MMA_AtomIJNS4_26SM100_MMA_F16BF16_2x1SM_SSISI_SI_fLi128ELi128ELNS4_4UMMA5MajorE0ELSP_1ELNSO_7ScaleInE0ELSQ_0EEEEEENS4_6LayoutINS5_IJSC_SC_SC_EEENS5_IJNSA_ILi0EEESV_SV_EEEEENS5_IJNS4_10UnderscoreESY_SY_EEEEENS4_18SM100_TMA_2SM_LOADENS4_14ComposedLayoutINS4_7SwizzleILi3ELi4ELi3EEENS4_18smem_ptr_flag_bitsILi16EEENST_INS5_IJNSA_ILi8EEESG_EEENS5_IJSG_SC_EEEEEEEvNS4_8identityENS4_28SM100_TMA_2SM_LOAD_MULTICASTENS12_IS14_S16_NST_INS5_IJSG_S17_EEENS5_IJSC_SG_EEEEEEEvS1C_EENS_8epilogue10collective18CollectiveEpilogueINS1J_23Sm100TmaWarpSpecializedILi4ELi2ELi16ELb1ELb0EEEJNS5_IJSG_SF_SG_EEENS5_IJNST_ISG_SC_EENST_INS5_IJNSA_ILi16EEENSA_ILi2EEEEEES1F_EEEEESI_SJ_SI_SJ_NS1J_6fusion15FusionCallbacksIS1N_NS1V_17LinearCombinationISI_fSI_fLNS_15FloatRoundStyleE2EEES1O_S1U_JEEENS4_5SM1004TMEM4LOAD26SM100_TMEM_LOAD_32dp32b16xENS4_13SM90_TMA_LOADENS12_INS13_ILi1ELi4ELi3EEES16_NST_INS5_IJS17_S1Q_EEENS5_IJS1Q_SC_EEEEEEENS4_39AutoVectorizingCopyWithAssumedAlignmentILi128EEENS4_14SM90_TMA_STOREES2A_S2C_S2C_EEEvvEEEEvNT_6ParamsE --------------------------
	.section	.nv.info._ZN7cutlass13device_kernelINS_4gemm6kernel13GemmUniversalIN4cute5tupleIJiiiiEEENS1_10collective13CollectiveMmaINS1_35MainloopSm100TmaUmmaWarpSpecializedILi5ELi2ELi4ENS5_IJNS4_1CILi4EEENSA_ILi1EEESC_EEEEENS5_IJNSA_ILi128EEESF_NSA_ILi64EEEEEENS_6half_tENS5_IJlSC_lEEESI_NS5_IJSC_llEEENS4_8TiledMMAINS4_8MMA_AtomIJNS4_26SM100_MMA_F16BF16_2x1SM_SSISI_SI_fLi128ELi128ELNS4_4UMMA5MajorE0ELSP_1ELNSO_7ScaleInE0ELSQ_0EEEEEENS4_6LayoutINS5_IJSC_SC_SC_EEENS5_IJNSA_ILi0EEESV_SV_EEEEENS5_IJNS4_10UnderscoreESY_SY_EEEEENS4_18SM100_TMA_2SM_LOADENS4_14ComposedLayoutINS4_7SwizzleILi3ELi4ELi3EEENS4_18smem_ptr_flag_bitsILi16EEENST_INS5_IJNSA_ILi8EEESG_EEENS5_IJSG_SC_EEEEEEEvNS4_8identityENS4_28SM100_TMA_2SM_LOAD_MULTICASTENS12_IS14_S16_NST_INS5_IJSG_S17_EEENS5_IJSC_SG_EEEEEEEvS1C_EENS_8epilogue10collective18CollectiveEpilogueINS1J_23Sm100TmaWarpSpecializedILi4ELi2ELi16ELb1ELb0EEEJNS5_IJSG_SF_SG_EEENS5_IJNST_ISG_SC_EENST_INS5_IJNSA_ILi16EEENSA_ILi2EEEEEES1F_EEEEESI_SJ_SI_SJ_NS1J_6fusion15FusionCallbacksIS1N_NS1V_17LinearCombinationISI_fSI_fLNS_15FloatRoundStyleE2EEES1O_S1U_JEEENS4_5SM1004TMEM4LOAD26SM100_TMEM_LOAD_32dp32b16xENS4_13SM90_TMA_LOADENS12_INS13_ILi1ELi4ELi3EEES16_NST_INS5_IJS17_S1Q_EEENS5_IJS1Q_SC_EEEEEEENS4_39AutoVectorizingCopyWithAssumedAlignmentILi128EEENS4_14SM90_TMA_STOREES2A_S2C_S2C_EEEvvEEEEvNT_6ParamsE,"",@"SHT_CUDA_INFO"
	.sectionflags	@""
	.align	4


	//----- nvinfo : EIATTR_CUDA_API_VERSION
	.align		4
        /*0000*/ 	.byte	0x04, 0x37
        /*0002*/ 	.short	(.L_31 - .L_30)
.L_30:
        /*0004*/ 	.word	0x00000082


	//----- nvinfo : EIATTR_KPARAM_INFO
	.align		4
.L_31:
        /*0008*/ 	.byte	0x04, 0x17
        /*000a*/ 	.short	(.L_33 - .L_32)
.L_32:
        /*000c*/ 	.word	0x00000000
        /*0010*/ 	.short	0x0000
        /*0012*/ 	.short	0x0000
        /*0014*/ 	.byte	0x00, 0xf0, 0x01, 0x20


	//----- nvinfo : EIATTR_AT_ENTRY_FRAGMENTS
	.align		4
.L_33:
        /*0018*/ 	.byte	0x04, 0x4f
        /*001a*/ 	.short	(.L_35 - .L_34)


	//   ....[0]....
.L_34:
        /*001c*/ 	.word	0x00000007


	//----- nvinfo : EIATTR_RESERVED_SMEM_USED
	.align		4
.L_35:
        /*0020*/ 	.byte	0x01, 0x41
	.zero		2


	//----- nvinfo : EIATTR_SPARSE_MMA_MASK
	.align		4
        /*0024*/ 	.byte	0x03, 0x50
        /*0026*/ 	.short	0x0000


	//----- nvinfo : EIATTR_TCGEN05_2CTA_USED
	.align		4
        /*0028*/ 	.byte	0x01, 0x52
	.zero		2


	//----- nvinfo : EIATTR_MAXREG_COUNT
	.align		4
        /*002c*/ 	.byte	0x03, 0x1b
        /*002e*/ 	.short	0x00ff


	//----- nvinfo : EIATTR_NUM_BARRIERS
	.align		4
        /*0030*/ 	.byte	0x02, 0x4c
        /*0032*/ 	.byte	0x07
	.zero		1


	//----- nvinfo : EIATTR_EXTERNS
	.align		4
        /*0034*/ 	.byte	0x04, 0x0f
        /*0036*/ 	.short	(.L_37 - .L_36)


	//   ....[0]....
	.align		4
.L_36:
        /*0038*/ 	.word	index@(__assertfail)


	//----- nvinfo : EIATTR_MERCURY_ISA_VERSION
	.align		4
.L_37:
        /*003c*/ 	.byte	0x03, 0x5f
        /*003e*/ 	.short	0x0101


	//----- nvinfo : EIATTR_INT_WARP_WIDE_INSTR_OFFSETS
	.align		4
        /*0040*/ 	.byte	0x04, 0x31
        /*0042*/ 	.short	(.L_39 - .L_38)


	//   ....[0]....
.L_38:
        /*0044*/ 	.word	0x00000d70


	//   ....[1]....
        /*0048*/ 	.word	0x00000e10


	//   ....[2]....
        /*004c*/ 	.word	0x00002280


	//   ....[3]....
        /*0050*/ 	.word	0x000041e0


	//   ....[4]....
        /*0054*/ 	.word	0x00004200


	//   ....[5]....
        /*0058*/ 	.word	0x00004230


	//   ....[6]....
        /*005c*/ 	.word	0x00004b70


	//   ....[7]....
        /*0060*/ 	.word	0x00004b90


	//   ....[8]....
        /*0064*/ 	.word	0x00004c80


	//   ....[9]....
        /*0068*/ 	.word	0x00004d40


	//   ....[10]....
        /*006c*/ 	.word	0x00004d60


	//   ....[11]....
        /*0070*/ 	.word	0x00004e50


	//   ....[12]....
        /*0074*/ 	.word	0x00004f20


	//   ....[13]....
        /*0078*/ 	.word	0x00004f40


	//   ....[14]....
        /*007c*/ 	.word	0x00005070


	//   ....[15]....
        /*0080*/ 	.word	0x000051f0


	//   ....[16]....
        /*0084*/ 	.word	0x00005200


	//   ....[17]....
        /*0088*/ 	.word	0x00005390


	//----- nvinfo : EIATTR_COOP_GROUP_MASK_REGIDS
	.align		4
.L_39:
        /*008c*/ 	.byte	0x04, 0x29
        /*008e*/ 	.short	(.L_41 - .L_40)


	//   ....[0]....
.L_40:
        /*0090*/ 	.word	0xffffffff


	//   ....[1]....
        /*0094*/ 	.word	0xffffffff


	//   ....[2]....
        /*0098*/ 	.word	0xffffffff


	//   ....[3]....
        /*009c*/ 	.word	0xffffffff


	//   ....[4]....
        /*00a0*/ 	.word	0xffffffff


	//   ....[5]....
        /*00a4*/ 	.word	0xffffffff


	//   ....[6]....
        /*00a8*/ 	.word	0xffffffff


	//   ....[7]....
        /*00ac*/ 	.word	0xffffffff


	//   ....[8]....
        /*00b0*/ 	.word	0xffffffff


	//   ....[9]....
        /*00b4*/ 	.word	0xffffffff


	//   ....[10]....
        /*00b8*/ 	.word	0xffffffff


	//   ....[11]....
        /*00bc*/ 	.word	0xffffffff


	//   ....[12]....
        /*00c0*/ 	.word	0xffffffff


	//   ....[13]....
        /*00c4*/ 	.word	0xffffffff


	//----- nvinfo : EIATTR_COOP_GROUP_INSTR_OFFSETS
	.align		4
.L_41:
        /*00c8*/ 	.byte	0x04, 0x28
        /*00ca*/ 	.short	(.L_43 - .L_42)


	//   ....[0]....
.L_42:
        /*00cc*/ 	.word	0x000000c0


	//   ....[1]....
        /*00d0*/ 	.word	0x00000500


	//   ....[2]....
        /*00d4*/ 	.word	0x000006e0


	//   ....[3]....
        /*00d8*/ 	.word	0x00000870


	//   ....[4]....
        /*00dc*/ 	.word	0x00000960


	//   ....[5]....
        /*00e0*/ 	.word	0x00000ac0


	//   ....[6]....
        /*00e4*/ 	.word	0x00000c50


	//   ....[7]....
        /*00e8*/ 	.word	0x00000e90


	//   ....[8]....
        /*00ec*/ 	.word	0x00002160


	//   ....[9]....
        /*00f0*/ 	.word	0x00002fd0


	//   ....[10]....
        /*00f4*/ 	.word	0x000034a0


	//   ....[11]....
        /*00f8*/ 	.word	0x000034d0


	//   ....[12]....
        /*00fc*/ 	.word	0x000040e0


	//   ....[13]....
        /*0100*/ 	.word	0x000042f0


	//----- nvinfo : EIATTR_VRC_CTA_INIT_COUNT
	.align		4
.L_43:
        /*0104*/ 	.byte	0x02, 0x4a
        /*0106*/ 	.byte	0x80
	.zero		1


	//----- nvinfo : EIATTR_SYSCALL_OFFSETS
	.align		4
        /*0108*/ 	.byte	0x04, 0x46
        /*010a*/ 	.short	(.L_45 - .L_44)


	//   ....[0]....
.L_44:
        /*010c*/ 	.word	0x00005e50


	//   ....[1]....
        /*0110*/ 	.word	0x00005f40


	//   ....[2]....
        /*0114*/ 	.word	0x00006680


	//   ....[3]....
        /*0118*/ 	.word	0x00006fa0


	//   ....[4]....
        /*011c*/ 	.word	0x00007860


	//   ....[5]....
        /*0120*/ 	.word	0x00008120


	//----- nvinfo : EIATTR_MBARRIER_INSTR_OFFSETS
	.align		4
.L_45:
        /*0124*/ 	.byte	0x04, 0x39
        /*0126*/ 	.short	(.L_47 - .L_46)


	//   ....[0]....
.L_46:
        /*0128*/ 	.word	0x00000630
        /*012c*/ 	.word	0x000000ff
        /*0130*/ 	.word	0x00000000
        /*0134*/ 	.short	0x0100
        /*0136*/ 	.byte	0x07
	.zero		1


	//   ....[1]....
        /*0138*/ 	.word	0x00000640
        /*013c*/ 	.word	0x000000ff
        /*0140*/ 	.word	0x00000028
        /*0144*/ 	.short	0x0100
        /*0146*/ 	.byte	0x07
	.zero		1


	//   ....[2]....
        /*0148*/ 	.word	0x00000650
        /*014c*/ 	.word	0x000000ff
        /*0150*/ 	.word	0x00000008
        /*0154*/ 	.short	0x0100
        /*0156*/ 	.byte	0x07
	.zero		1


	//   ....[3]....
        /*0158*/ 	.word	0x00000660
        /*015c*/ 	.word	0x000000ff
        /*0160*/ 	.word	0x00000030
        /*0164*/ 	.short	0x0100
        /*0166*/ 	.byte	0x07
	.zero		1


	//   ....[4]....
        /*0168*/ 	.word	0x00000670
        /*016c*/ 	.word	0x000000ff
        /*0170*/ 	.word	0x00000010
        /*0174*/ 	.short	0x0100
        /*0176*/ 	.byte	0x07
	.zero		1


	//   ....[5]....
        /*0178*/ 	.word	0x00000680
        /*017c*/ 	.word	0x000000ff
        /*0180*/ 	.word	0x00000038
        /*0184*/ 	.short	0x0100
        /*0186*/ 	.byte	0x07
	.zero		1


	//   ....[6]....
        /*0188*/ 	.word	0x00000690
        /*018c*/ 	.word	0x000000ff
        /*0190*/ 	.word	0x00000018
        /*0194*/ 	.short	0x0100
        /*0196*/ 	.byte	0x07
	.zero		1


	//   ....[7]....
        /*0198*/ 	.word	0x000006a0
        /*019c*/ 	.word	0x000000ff
        /*01a0*/ 	.word	0x00000040
        /*01a4*/ 	.short	0x0100
        /*01a6*/ 	.byte	0x07
	.zero		1


	//   ....[8]....
        /*01a8*/ 	.word	0x000006b0
        /*01ac*/ 	.word	0x000000ff
        /*01b0*/ 	.word	0x00000020
        /*01b4*/ 	.short	0x0100
        /*01b6*/ 	.byte	0x07
	.zero		1


	//   ....[9]....
        /*01b8*/ 	.word	0x000006c0
        /*01bc*/ 	.word	0x000000ff
        /*01c0*/ 	.word	0x00000048
        /*01c4*/ 	.short	0x0100
        /*01c6*/ 	.byte	0x07
	.zero		1


	//   ....[10]....
        /*01c8*/ 	.word	0x000007e0
        /*01cc*/ 	.word	0x000000ff
        /*01d0*/ 	.word	0x00000050
        /*01d4*/ 	.short	0x0100
        /*01d6*/ 	.byte	0x07
	.zero		1


	//   ....[11]....
        /*01d8*/ 	.word	0x000007f0
        /*01dc*/ 	.word	0x000000ff
        /*01e0*/ 	.word	0x00000070
        /*01e4*/ 	.short	0x0100
        /*01e6*/ 	.byte	0x07
	.zero		1


	//   ....[12]....
        /*01e8*/ 	.word	0x00000800
        /*01ec*/ 	.word	0x000000ff
        /*01f0*/ 	.word	0x00000058
        /*01f4*/ 	.short	0x0100
        /*01f6*/ 	.byte	0x07
	.zero		1


	//   ....[13]....
        /*01f8*/ 	.word	0x00000810
        /*01fc*/ 	.word	0x000000ff
        /*0200*/ 	.word	0x00000078
        /*0204*/ 	.short	0x0100
        /*0206*/ 	.byte	0x07
	.zero		1


	//   ....[14]....
        /*0208*/ 	.word	0x00000820
        /*020c*/ 	.word	0x000000ff
        /*0210*/ 	.word	0x00000060
        /*0214*/ 	.short	0x0100
        /*0216*/ 	.byte	0x07
	.zero		1


	//   ....[15]....
        /*0218*/ 	.word	0x00000830
        /*021c*/ 	.word	0x000000ff
        /*0220*/ 	.word	0x00000080
        /*0224*/ 	.short	0x0100
        /*0226*/ 	.byte	0x07
	.zero		1


	//   ....[16]....
        /*0228*/ 	.word	0x00000840
        /*022c*/ 	.word	0x000000ff
        /*0230*/ 	.word	0x00000068
        /*0234*/ 	.short	0x0100
        /*0236*/ 	.byte	0x07
	.zero		1


	//   ....[17]....
        /*0238*/ 	.word	0x00000850
        /*023c*/ 	.word	0x000000ff
        /*0240*/ 	.word	0x00000088
        /*0244*/ 	.short	0x0100
        /*0246*/ 	.byte	0x07
	.zero		1


	//   ....[18]....
        /*0248*/ 	.word	0x00000930
        /*024c*/ 	.word	0x000000ff
        /*0250*/ 	.word	0x00000090
        /*0254*/ 	.short	0x0100
        /*0256*/ 	.byte	0x05
	.zero		1


	//   ....[19]....
        /*0258*/ 	.word	0x00000940
        /*025c*/ 	.word	0x000000ff
        /*0260*/ 	.word	0x00000098
        /*0264*/ 	.short	0x0100
        /*0266*/ 	.byte	0x05
	.zero		1


	//   ....[20]....
        /*0268*/ 	.word	0x00000a70
        /*026c*/ 	.word	0x000000ff
        /*0270*/ 	.word	0x000000a0
        /*0274*/ 	.short	0x0100
        /*0276*/ 	.byte	0x05
	.zero		1


	//   ....[21]....
        /*0278*/ 	.word	0x00000a80
        /*027c*/ 	.word	0x000000ff
        /*0280*/ 	.word	0x000000b0
        /*0284*/ 	.short	0x0100
        /*0286*/ 	.byte	0x05
	.zero		1


	//   ....[22]....
        /*0288*/ 	.word	0x00000a90
        /*028c*/ 	.word	0x000000ff
        /*0290*/ 	.word	0x000000a8
        /*0294*/ 	.short	0x0100
        /*0296*/ 	.byte	0x05
	.zero		1


	//   ....[23]....
        /*0298*/ 	.word	0x00000aa0
        /*029c*/ 	.word	0x000000ff
        /*02a0*/ 	.word	0x000000b8
        /*02a4*/ 	.short	0x0100
        /*02a6*/ 	.byte	0x05
	.zero		1


	//   ....[24]....
        /*02a8*/ 	.word	0x00000bc0
        /*02ac*/ 	.word	0x000000ff
        /*02b0*/ 	.word	0x000000c0
        /*02b4*/ 	.short	0x0100
        /*02b6*/ 	.byte	0x07
	.zero		1


	//   ....[25]....
        /*02b8*/ 	.word	0x00000bd0
        /*02bc*/ 	.word	0x000000ff
        /*02c0*/ 	.word	0x000000e0
        /*02c4*/ 	.short	0x0100
        /*02c6*/ 	.byte	0x07
	.zero		1


	//   ....[26]....
        /*02c8*/ 	.word	0x00000be0
        /*02cc*/ 	.word	0x000000ff
        /*02d0*/ 	.word	0x000000c8
        /*02d4*/ 	.short	0x0100
        /*02d6*/ 	.byte	0x07
	.zero		1


	//   ....[27]....
        /*02d8*/ 	.word	0x00000bf0
        /*02dc*/ 	.word	0x000000ff
        /*02e0*/ 	.word	0x000000e8
        /*02e4*/ 	.short	0x0100
        /*02e6*/ 	.byte	0x07
	.zero		1


	//   ....[28]....
        /*02e8*/ 	.word	0x00000c00
        /*02ec*/ 	.word	0x000000ff
        /*02f0*/ 	.word	0x000000d0
        /*02f4*/ 	.short	0x0100
        /*02f6*/ 	.byte	0x07
	.zero		1


	//   ....[29]....
        /*02f8*/ 	.word	0x00000c10
        /*02fc*/ 	.word	0x000000ff
        /*0300*/ 	.word	0x000000f0
        /*0304*/ 	.short	0x0100
        /*0306*/ 	.byte	0x07
	.zero		1


	//   ....[30]....
        /*0308*/ 	.word	0x00000c20
        /*030c*/ 	.word	0x000000ff
        /*0310*/ 	.word	0x000000d8
        /*0314*/ 	.short	0x0100
        /*0316*/ 	.byte	0x07
	.zero		1


	//   ....[31]....
        /*0318*/ 	.word	0x00000c30
        /*031c*/ 	.word	0x000000ff
        /*0320*/ 	.word	0x000000f8
        /*0324*/ 	.short	0x0100
        /*0326*/ 	.byte	0x07
	.zero		1


	//   ....[32]....
        /*0328*/ 	.word	0x00000d20
        /*032c*/ 	.word	0x000000ff
        /*0330*/ 	.word	0x00000100
        /*0334*/ 	.short	0x0100
        /*0336*/ 	.byte	0x05
	.zero		1


	//   ....[33]....
        /*0338*/ 	.word	0x00000d30
        /*033c*/ 	.word	0x000000ff
        /*0340*/ 	.word	0x00000110
        /*0344*/ 	.short	0x0100
        /*0346*/ 	.byte	0x05
	.zero		1


	//   ....[34]....
        /*0348*/ 	.word	0x00000d40
        /*034c*/ 	.word	0x000000ff
        /*0350*/ 	.word	0x00000108
        /*0354*/ 	.short	0x0100
        /*0356*/ 	.byte	0x05
	.zero		1


	//   ....[35]....
        /*0358*/ 	.word	0x00000d50
        /*035c*/ 	.word	0x000000ff
        /*0360*/ 	.word	0x00000118
        /*0364*/ 	.short	0x0100
        /*0366*/ 	.byte	0x05
	.zero		1


	//   ....[36]....
        /*0368*/ 	.word	0x00000e50
        /*036c*/ 	.word	0x000000ff
        /*0370*/ 	.word	0x00000120
        /*0374*/ 	.short	0x0100
        /*0376*/ 	.byte	0x04
	.zero		1


	//   ....[37]....
        /*0378*/ 	.word	0x00001920
        /*037c*/ 	.word	0x00000003
        /*0380*/ 	.word	0x00000110
        /*0384*/ 	.short	0x010a
        /*0386*/ 	.byte	0xff
	.zero		1


	//   ....[38]....
        /*0388*/ 	.word	0x00001950
        /*038c*/ 	.word	0x00000003
        /*0390*/ 	.word	0x00000100
        /*0394*/ 	.short	0x0101
        /*0396*/ 	.byte	0xff
	.zero		1


	//   ....[39]....
        /*0398*/ 	.word	0x00001a50
        /*039c*/ 	.word	0x000000ff
        /*03a0*/ 	.word	0x00000028
        /*03a4*/ 	.short	0x010a
        /*03a6*/ 	.byte	0x08
	.zero		1


	//   ....[40]....
        /*03a8*/ 	.word	0x00001b20
        /*03ac*/ 	.word	0x000000ff
        /*03b0*/ 	.word	0x00000028
        /*03b4*/ 	.short	0x010a
        /*03b6*/ 	.byte	0x21
	.zero		1


	//   ....[41]....
        /*03b8*/ 	.word	0x00001cd0
        /*03bc*/ 	.word	0x000000ff
        /*03c0*/ 	.word	0x00000028
        /*03c4*/ 	.short	0x010a
        /*03c6*/ 	.byte	0x08
	.zero		1


	//   ....[42]....
        /*03c8*/ 	.word	0x00001df0
        /*03cc*/ 	.word	0x000000ff
        /*03d0*/ 	.word	0x00000098
        /*03d4*/ 	.short	0x0101
        /*03d6*/ 	.byte	0x06
	.zero		1


	//   ....[43]....
        /*03d8*/ 	.word	0x00001e10
        /*03dc*/ 	.word	0x000000ff
        /*03e0*/ 	.word	0x00000028
        /*03e4*/ 	.short	0x010a
        /*03e6*/ 	.byte	0x08
	.zero		1


	//   ....[44]....
        /*03e8*/ 	.word	0x00001e90
        /*03ec*/ 	.word	0x000000ff
        /*03f0*/ 	.word	0x00000028
        /*03f4*/ 	.short	0x010a
        /*03f6*/ 	.byte	0x11
	.zero		1


	//   ....[45]....
        /*03f8*/ 	.word	0x00002020
        /*03fc*/ 	.word	0x000000ff
        /*0400*/ 	.word	0x00000028
        /*0404*/ 	.short	0x010a
        /*0406*/ 	.byte	0x08
	.zero		1


	//   ....[46]....
        /*0408*/ 	.word	0x00002190
        /*040c*/ 	.word	0x00000002
        /*0410*/ 	.word	0x000000a0
        /*0414*/ 	.short	0x010a
        /*0416*/ 	.byte	0xff
	.zero		1


	//   ....[47]....
        /*0418*/ 	.word	0x00002250
        /*041c*/ 	.word	0x00000002
        /*0420*/ 	.word	0x00000000
        /*0424*/ 	.short	0x0101
        /*0426*/ 	.byte	0xff
	.zero		1


	//   ....[48]....
        /*0428*/ 	.word	0x000027b0
        /*042c*/ 	.word	0x000000ff
        /*0430*/ 	.word	0x00000000
        /*0434*/ 	.short	0x010a
        /*0436*/ 	.byte	0x04
	.zero		1


	//   ....[49]....
        /*0438*/ 	.word	0x00002840
        /*043c*/ 	.word	0x000000ff
        /*0440*/ 	.word	0x00000000
        /*0444*/ 	.short	0x010a
        /*0446*/ 	.byte	0x04
	.zero		1


	//   ....[50]....
        /*0448*/ 	.word	0x000028d0
        /*044c*/ 	.word	0x000000ff
        /*0450*/ 	.word	0x00000000
        /*0454*/ 	.short	0x010a
        /*0456*/ 	.byte	0x04
	.zero		1


	//   ....[51]....
        /*0458*/ 	.word	0x00002960
        /*045c*/ 	.word	0x000000ff
        /*0460*/ 	.word	0x00000000
        /*0464*/ 	.short	0x010a
        /*0466*/ 	.byte	0x04
	.zero		1


	//   ....[52]....
        /*0468*/ 	.word	0x00002a00
        /*046c*/ 	.word	0x00000000
        /*0470*/ 	.word	0x00000000
        /*0474*/ 	.short	0x010a
        /*0476*/ 	.byte	0xff
	.zero		1


	//   ....[53]....
        /*0478*/ 	.word	0x00002b30
        /*047c*/ 	.word	0x00000000
        /*0480*/ 	.word	0x00000100
        /*0484*/ 	.short	0x010a
        /*0486*/ 	.byte	0xff
	.zero		1


	//   ....[54]....
        /*0488*/ 	.word	0x00002ba0
        /*048c*/ 	.word	0x00000004
        /*0490*/ 	.word	0x00000000
        /*0494*/ 	.short	0x0101
        /*0496*/ 	.byte	0xff
	.zero		1


	//   ....[55]....
        /*0498*/ 	.word	0x00002bc0
        /*049c*/ 	.word	0x000000ff
        /*04a0*/ 	.word	0x000000b0
        /*04a4*/ 	.short	0x010a
        /*04a6*/ 	.byte	0x05
	.zero		1


	//   ....[56]....
        /*04a8*/ 	.word	0x00002ce0
        /*04ac*/ 	.word	0x00000000
        /*04b0*/ 	.word	0x000000a0
        /*04b4*/ 	.short	0x010a
        /*04b6*/ 	.byte	0xff
	.zero		1


	//   ....[57]....
        /*04b8*/ 	.word	0x00002de0
        /*04bc*/ 	.word	0x00000000
        /*04c0*/ 	.word	0x00000000
        /*04c4*/ 	.short	0x0101
        /*04c6*/ 	.byte	0xff
	.zero		1


	//   ....[58]....
        /*04c8*/ 	.word	0x00002e70
        /*04cc*/ 	.word	0x000000ff
        /*04d0*/ 	.word	0x000000b0
        /*04d4*/ 	.short	0x0106
        /*04d6*/ 	.byte	0x05
	.zero		1


	//   ....[59]....
        /*04d8*/ 	.word	0x00002e90
        /*04dc*/ 	.word	0x000000ff
        /*04e0*/ 	.word	0x000000b0
        /*04e4*/ 	.short	0x010a
        /*04e6*/ 	.byte	0x05
	.zero		1


	//   ....[60]....
        /*04e8*/ 	.word	0x00002f20
        /*04ec*/ 	.word	0x000000ff
        /*04f0*/ 	.word	0x000000b0
        /*04f4*/ 	.short	0x0106
        /*04f6*/ 	.byte	0x04
	.zero		1


	//   ....[61]....
        /*04f8*/ 	.word	0x00002f60
        /*04fc*/ 	.word	0x00000000
        /*0500*/ 	.word	0x000000b0
        /*0504*/ 	.short	0x010a
        /*0506*/ 	.byte	0xff
	.zero		1


	//   ....[62]....
        /*0508*/ 	.word	0x000031a0
        /*050c*/ 	.word	0x000000ff
        /*0510*/ 	.word	0x00000008
        /*0514*/ 	.short	0x010a
        /*0516*/ 	.byte	0x04
	.zero		1


	//   ....[63]....
        /*0518*/ 	.word	0x000031c0
        /*051c*/ 	.word	0x000000ff
        /*0520*/ 	.word	0x00000008
        /*0524*/ 	.short	0x010a
        /*0526*/ 	.byte	0x04
	.zero		1


	//   ....[64]....
        /*0528*/ 	.word	0x00003350
        /*052c*/ 	.word	0x000000ff
        /*0530*/ 	.word	0x00000008
        /*0534*/ 	.short	0x010a
        /*0536*/ 	.byte	0x04
	.zero		1


	//   ....[65]....
        /*0538*/ 	.word	0x00003370
        /*053c*/ 	.word	0x000000ff
        /*0540*/ 	.word	0x00000008
        /*0544*/ 	.short	0x010a
        /*0546*/ 	.byte	0x04
	.zero		1


	//   ....[66]....
        /*0548*/ 	.word	0x00003430
        /*054c*/ 	.word	0x000000ff
        /*0550*/ 	.word	0x00000000
        /*0554*/ 	.short	0x0101
        /*0556*/ 	.byte	0x05
	.zero		1


	//   ....[67]....
        /*0558*/ 	.word	0x00003760
        /*055c*/ 	.word	0x00000000
        /*0560*/ 	.word	0x000000a0
        /*0564*/ 	.short	0x010a
        /*0566*/ 	.byte	0xff
	.zero		1


	//   ....[68]....
        /*0568*/ 	.word	0x00003820
        /*056c*/ 	.word	0x00000000
        /*0570*/ 	.word	0x00000000
        /*0574*/ 	.short	0x0101
        /*0576*/ 	.byte	0xff
	.zero		1


	//   ....[69]....
        /*0578*/ 	.word	0x000038e0
        /*057c*/ 	.word	0x000000ff
        /*0580*/ 	.word	0x00000000
        /*0584*/ 	.short	0x010a
        /*0586*/ 	.byte	0x06
	.zero		1


	//   ....[70]....
        /*0588*/ 	.word	0x000038f0
        /*058c*/ 	.word	0x000000ff
        /*0590*/ 	.word	0x000000e0
        /*0594*/ 	.short	0x010a
        /*0596*/ 	.byte	0x07
	.zero		1


	//   ....[71]....
        /*0598*/ 	.word	0x000039a0
        /*059c*/ 	.word	0x000000ff
        /*05a0*/ 	.word	0x00000000
        /*05a4*/ 	.short	0x010a
        /*05a6*/ 	.byte	0x06
	.zero		1


	//   ....[72]....
        /*05a8*/ 	.word	0x00003ad0
        /*05ac*/ 	.word	0x000000ff
        /*05b0*/ 	.word	0x00000000
        /*05b4*/ 	.short	0x010a
        /*05b6*/ 	.byte	0x1e
	.zero		1


	//   ....[73]....
        /*05b8*/ 	.word	0x00003dd0
        /*05bc*/ 	.word	0x000000ff
        /*05c0*/ 	.word	0x00000000
        /*05c4*/ 	.short	0x010a
        /*05c6*/ 	.byte	0x07
	.zero		1


	//   ....[74]....
        /*05c8*/ 	.word	0x00003e60
        /*05cc*/ 	.word	0x000000ff
        /*05d0*/ 	.word	0x00000000
        /*05d4*/ 	.short	0x010a
        /*05d6*/ 	.byte	0x07
	.zero		1


	//   ....[75]....
        /*05d8*/ 	.word	0x00003ef0
        /*05dc*/ 	.word	0x000000ff
        /*05e0*/ 	.word	0x00000000
        /*05e4*/ 	.short	0x010a
        /*05e6*/ 	.byte	0x07
	.zero		1


	//   ....[76]....
        /*05e8*/ 	.word	0x00003f90
        /*05ec*/ 	.word	0x00000000
        /*05f0*/ 	.word	0x00000000
        /*05f4*/ 	.short	0x010a
        /*05f6*/ 	.byte	0xff
	.zero		1


	//   ....[77]....
        /*05f8*/ 	.word	0x00003fd0
        /*05fc*/ 	.word	0x00000000
        /*0600*/ 	.word	0x00000000
        /*0604*/ 	.short	0x010a
        /*0606*/ 	.byte	0xff
	.zero		1


	//   ....[78]....
        /*0608*/ 	.word	0x00004040
        /*060c*/ 	.word	0x000000ff
        /*0610*/ 	.word	0x00000000
        /*0614*/ 	.short	0x0101
        /*0616*/ 	.byte	0x06
	.zero		1


	//   ....[79]....
        /*0618*/ 	.word	0x00004080
        /*061c*/ 	.word	0x000000ff
        /*0620*/ 	.word	0x00000120
        /*0624*/ 	.short	0x010a
        /*0626*/ 	.byte	0x05
	.zero		1


	//   ....[80]....
        /*0628*/ 	.word	0x000040d0
        /*062c*/ 	.word	0x000000ff
        /*0630*/ 	.word	0x00000000
        /*0634*/ 	.short	0x0101
        /*0636*/ 	.byte	0x06
	.zero		1


	//   ....[81]....
        /*0638*/ 	.word	0x00004520
        /*063c*/ 	.word	0x00000000
        /*0640*/ 	.word	0x000000a0
        /*0644*/ 	.short	0x010a
        /*0646*/ 	.byte	0xff
	.zero		1


	//   ....[82]....
        /*0648*/ 	.word	0x000045e0
        /*064c*/ 	.word	0x00000000
        /*0650*/ 	.word	0x00000000
        /*0654*/ 	.short	0x0101
        /*0656*/ 	.byte	0xff
	.zero		1


	//   ....[83]....
        /*0658*/ 	.word	0x00004900
        /*065c*/ 	.word	0x000000ff
        /*0660*/ 	.word	0x00000098
        /*0664*/ 	.short	0x010a
        /*0666*/ 	.byte	0x07
	.zero		1


	//   ....[84]....
        /*0668*/ 	.word	0x00004af0
        /*066c*/ 	.word	0x000000ff
        /*0670*/ 	.word	0x00000070
        /*0674*/ 	.short	0x010a
        /*0676*/ 	.byte	0x07
	.zero		1


	//   ....[85]....
        /*0678*/ 	.word	0x00004ce0
        /*067c*/ 	.word	0x000000ff
        /*0680*/ 	.word	0x00000050
        /*0684*/ 	.short	0x010b
        /*0686*/ 	.byte	0x07
	.zero		1


	//   ....[86]....
        /*0688*/ 	.word	0x00004cf0
        /*068c*/ 	.word	0x000000ff
        /*0690*/ 	.word	0x00000000
        /*0694*/ 	.short	0x0101
        /*0696*/ 	.byte	0x0e
	.zero		1


	//   ....[87]....
        /*0698*/ 	.word	0x00004d10
        /*069c*/ 	.word	0x000000ff
        /*06a0*/ 	.word	0x00000078
        /*06a4*/ 	.short	0x010a
        /*06a6*/ 	.byte	0x07
	.zero		1


	//   ....[88]....
        /*06a8*/ 	.word	0x00004ec0
        /*06ac*/ 	.word	0x000000ff
        /*06b0*/ 	.word	0x00000058
        /*06b4*/ 	.short	0x010b
        /*06b6*/ 	.byte	0x07
	.zero		1


	//   ....[89]....
        /*06b8*/ 	.word	0x00004ed0
        /*06bc*/ 	.word	0x000000ff
        /*06c0*/ 	.word	0x00000000
        /*06c4*/ 	.short	0x0101
        /*06c6*/ 	.byte	0x0e
	.zero		1


	//   ....[90]....
        /*06c8*/ 	.word	0x00004ee0
        /*06cc*/ 	.word	0x000000ff
        /*06d0*/ 	.word	0x00000080
        /*06d4*/ 	.short	0x010a
        /*06d6*/ 	.byte	0x07
	.zero		1


	//   ....[91]....
        /*06d8*/ 	.word	0x00005110
        /*06dc*/ 	.word	0x000000ff
        /*06e0*/ 	.word	0x00000060
        /*06e4*/ 	.short	0x010b
        /*06e6*/ 	.byte	0x07
	.zero		1


	//   ....[92]....
        /*06e8*/ 	.word	0x00005180
        /*06ec*/ 	.word	0x000000ff
        /*06f0*/ 	.word	0x00000000
        /*06f4*/ 	.short	0x0101
        /*06f6*/ 	.byte	0x0e
	.zero		1


	//   ....[93]....
        /*06f8*/ 	.word	0x000051c0
        /*06fc*/ 	.word	0x000000ff
        /*0700*/ 	.word	0x00000088
        /*0704*/ 	.short	0x010a
        /*0706*/ 	.byte	0x07
	.zero		1


	//   ....[94]....
        /*0708*/ 	.word	0x000053f0
        /*070c*/ 	.word	0x000000ff
        /*0710*/ 	.word	0x00000068
        /*0714*/ 	.short	0x010b
        /*0716*/ 	.byte	0x07
	.zero		1


	//   ....[95]....
        /*0718*/ 	.word	0x00005410
        /*071c*/ 	.word	0x000000ff
        /*0720*/ 	.word	0x00000000
        /*0724*/ 	.short	0x0101
        /*0726*/ 	.byte	0x0d
	.zero		1


	//   ....[96]....
        /*0728*/ 	.word	0x00005440
        /*072c*/ 	.word	0x000000ff
        /*0730*/ 	.word	0x00000070
        /*0734*/ 	.short	0x010a
        /*0736*/ 	.byte	0x07
	.zero		1


	//   ....[97]....
        /*0738*/ 	.word	0x00005460
        /*073c*/ 	.word	0x000000ff
        /*0740*/ 	.word	0x00000078
        /*0744*/ 	.short	0x010a
        /*0746*/ 	.byte	0x07
	.zero		1


	//   ....[98]....
        /*0748*/ 	.word	0x00005480
        /*074c*/ 	.word	0x000000ff
        /*0750*/ 	.word	0x00000080
        /*0754*/ 	.short	0x010a
        /*0756*/ 	.byte	0x07
	.zero		1


	//   ....[99]....
        /*0758*/ 	.word	0x000054c0
        /*075c*/ 	.word	0x00000000
        /*0760*/ 	.word	0x00000088
        /*0764*/ 	.short	0x010a
        /*0766*/ 	.byte	0xff
	.zero		1


	//   ....[100]....
        /*0768*/ 	.word	0x00005810
        /*076c*/ 	.word	0x00000000
        /*0770*/ 	.word	0x000000a0
        /*0774*/ 	.short	0x010a
        /*0776*/ 	.byte	0xff
	.zero		1


	//   ....[101]....
        /*0778*/ 	.word	0x00005920
        /*077c*/ 	.word	0x00000000
        /*0780*/ 	.word	0x00000000
        /*0784*/ 	.short	0x0101
        /*0786*/ 	.byte	0xff
	.zero		1


	//   ....[102]....
        /*0788*/ 	.word	0x00006340
        /*078c*/ 	.word	0x000000ff
        /*0790*/ 	.word	0x00000050
        /*0794*/ 	.short	0x010a
        /*0796*/ 	.byte	0x30
	.zero		1


	//   ....[103]....
        /*0798*/ 	.word	0x00006380
        /*079c*/ 	.word	0x0000004a
        /*07a0*/ 	.word	0x000000c0
        /*07a4*/ 	.short	0x010a
        /*07a6*/ 	.byte	0xff
	.zero		1


	//   ....[104]....
        /*07a8*/ 	.word	0x00006490
        /*07ac*/ 	.word	0x000000ff
        /*07b0*/ 	.word	0x00000050
        /*07b4*/ 	.short	0x010a
        /*07b6*/ 	.byte	0x30
	.zero		1


	//   ....[105]....
        /*07b8*/ 	.word	0x00006560
        /*07bc*/ 	.word	0x0000004a
        /*07c0*/ 	.word	0x000000c0
        /*07c4*/ 	.short	0x010a
        /*07c6*/ 	.byte	0xff
	.zero		1


	//   ....[106]....
        /*07c8*/ 	.word	0x00006d10
        /*07cc*/ 	.word	0x00000000
        /*07d0*/ 	.word	0x00000000
        /*07d4*/ 	.short	0x0101
        /*07d6*/ 	.byte	0xff
	.zero		1


	//   ....[107]....
        /*07d8*/ 	.word	0x00006d20
        /*07dc*/ 	.word	0x00000003
        /*07e0*/ 	.word	0x00000050
        /*07e4*/ 	.short	0x010a
        /*07e6*/ 	.byte	0xff
	.zero		1


	//   ....[108]....
        /*07e8*/ 	.word	0x00006de0
        /*07ec*/ 	.word	0x00000003
        /*07f0*/ 	.word	0x00000050
        /*07f4*/ 	.short	0x010a
        /*07f6*/ 	.byte	0xff
	.zero		1


	//   ....[109]....
        /*07f8*/ 	.word	0x000075d0
        /*07fc*/ 	.word	0x00000052
        /*0800*/ 	.word	0x00000000
        /*0804*/ 	.short	0x0101
        /*0806*/ 	.byte	0xff
	.zero		1


	//   ....[110]....
        /*0808*/ 	.word	0x000075f0
        /*080c*/ 	.word	0x00000053
        /*0810*/ 	.word	0x00000050
        /*0814*/ 	.short	0x010a
        /*0816*/ 	.byte	0xff
	.zero		1


	//   ....[111]....
        /*0818*/ 	.word	0x000076a0
        /*081c*/ 	.word	0x00000053
        /*0820*/ 	.word	0x00000050
        /*0824*/ 	.short	0x010a
        /*0826*/ 	.byte	0xff
	.zero		1


	//   ....[112]....
        /*0828*/ 	.word	0x00007e90
        /*082c*/ 	.word	0x00000052
        /*0830*/ 	.word	0x00000000
        /*0834*/ 	.short	0x0101
        /*0836*/ 	.byte	0xff
	.zero		1


	//   ....[113]....
        /*0838*/ 	.word	0x00007eb0
        /*083c*/ 	.word	0x00000058
        /*0840*/ 	.word	0x00000050
        /*0844*/ 	.short	0x010a
        /*0846*/ 	.byte	0xff
	.zero		1


	//   ....[114]....
        /*0848*/ 	.word	0x00007f60
        /*084c*/ 	.word	0x00000058
        /*0850*/ 	.word	0x00000050
        /*0854*/ 	.short	0x010a
        /*0856*/ 	.byte	0xff
	.zero		1


	//   ....[115]....
        /*0858*/ 	.word	0x00008210
        /*085c*/ 	.word	0x0000004a
        /*0860*/ 	.word	0x00000000
        /*0864*/ 	.short	0x0101
        /*0866*/ 	.byte	0xff
	.zero		1


	//   ....[116]....
        /*0868*/ 	.word	0x000087a0
        /*086c*/ 	.word	0x00000002
        /*0870*/ 	.word	0x00000000
        /*0874*/ 	.short	0x0101
        /*0876*/ 	.byte	0xff
	.zero		1


	//   ....[117]....
        /*0878*/ 	.word	0x00008a10
        /*087c*/ 	.word	0x000000ff
        /*0880*/ 	.word	0x00000000
        /*0884*/ 	.short	0x0101
        /*0886*/ 	.byte	0x04
	.zero		1


	//   ....[118]....
        /*0888*/ 	.word	0x00008a30
        /*088c*/ 	.word	0x00000003
        /*0890*/ 	.word	0x00000110
        /*0894*/ 	.short	0x010a
        /*0896*/ 	.byte	0xff
	.zero		1


	//   ....[119]....
        /*0898*/ 	.word	0x00008a90
        /*089c*/ 	.word	0x00000002
        /*08a0*/ 	.word	0x00000028
        /*08a4*/ 	.short	0x010a
        /*08a6*/ 	.byte	0xff
	.zero		1


	//   ....[120]....
        /*08a8*/ 	.word	0x00008af0
        /*08ac*/ 	.word	0x00000002
        /*08b0*/ 	.word	0x00000028
        /*08b4*/ 	.short	0x010a
        /*08b6*/ 	.byte	0xff
	.zero		1


	//   ....[121]....
        /*08b8*/ 	.word	0x00008b40
        /*08bc*/ 	.word	0x00000002
        /*08c0*/ 	.word	0x000000a0
        /*08c4*/ 	.short	0x010a
        /*08c6*/ 	.byte	0xff
	.zero		1


	//   ....[122]....
        /*08c8*/ 	.word	0x00008ba0
        /*08cc*/ 	.word	0x00000000
        /*08d0*/ 	.word	0x00000000
        /*08d4*/ 	.short	0x010a
        /*08d6*/ 	.byte	0xff
	.zero		1


	//   ....[123]....
        /*08d8*/ 	.word	0x00008c00
        /*08dc*/ 	.word	0x00000000
        /*08e0*/ 	.word	0x00000000
        /*08e4*/ 	.short	0x010a
        /*08e6*/ 	.byte	0xff
	.zero		1


	//   ....[124]....
        /*08e8*/ 	.word	0x00008c60
        /*08ec*/ 	.word	0x00000000
        /*08f0*/ 	.word	0x00000000
        /*08f4*/ 	.short	0x010a
        /*08f6*/ 	.byte	0xff
	.zero		1


	//   ....[125]....
        /*08f8*/ 	.word	0x00008cc0
        /*08fc*/ 	.word	0x00000000
        /*0900*/ 	.word	0x00000000
        /*0904*/ 	.short	0x010a
        /*0906*/ 	.byte	0xff
	.zero		1


	//   ....[126]....
        /*0908*/ 	.word	0x00008d10
        /*090c*/ 	.word	0x00000000
        /*0910*/ 	.word	0x00000100
        /*0914*/ 	.short	0x010a
        /*0916*/ 	.byte	0xff
	.zero		1


	//   ....[127]....
        /*0918*/ 	.word	0x00008d70
        /*091c*/ 	.word	0x00000000
        /*0920*/ 	.word	0x000000b0
        /*0924*/ 	.short	0x010a
        /*0926*/ 	.byte	0xff
	.zero		1


	//   ....[128]....
        /*0928*/ 	.word	0x00008dc0
        /*092c*/ 	.word	0x00000000
        /*0930*/ 	.word	0x000000a0
        /*0934*/ 	.short	0x010a
        /*0936*/ 	.byte	0xff
	.zero		1


	//   ....[129]....
        /*0938*/ 	.word	0x00008e20
        /*093c*/ 	.word	0x00000000
        /*0940*/ 	.word	0x000000b0
        /*0944*/ 	.short	0x010a
        /*0946*/ 	.byte	0xff
	.zero		1


	//   ....[130]....
        /*0948*/ 	.word	0x00008e80
        /*094c*/ 	.word	0x00000004
        /*0950*/ 	.word	0x00000008
        /*0954*/ 	.short	0x010a
        /*0956*/ 	.byte	0xff
	.zero		1


	//   ....[131]....
        /*0958*/ 	.word	0x00008f60
        /*095c*/ 	.word	0x00000002
        /*0960*/ 	.word	0x00000008
        /*0964*/ 	.short	0x010a
        /*0966*/ 	.byte	0xff
	.zero		1


	//   ....[132]....
        /*0968*/ 	.word	0x00008fb0
        /*096c*/ 	.word	0x00000000
        /*0970*/ 	.word	0x000000a0
        /*0974*/ 	.short	0x010a
        /*0976*/ 	.byte	0xff
	.zero		1


	//   ....[133]....
        /*0978*/ 	.word	0x00009010
        /*097c*/ 	.word	0x00000000
        /*0980*/ 	.word	0x000000e0
        /*0984*/ 	.short	0x010a
        /*0986*/ 	.byte	0xff
	.zero		1


	//   ....[134]....
        /*0988*/ 	.word	0x00009070
        /*098c*/ 	.word	0x00000000
        /*0990*/ 	.word	0x00000000
        /*0994*/ 	.short	0x010a
        /*0996*/ 	.byte	0xff
	.zero		1


	//   ....[135]....
        /*0998*/ 	.word	0x000090d0
        /*099c*/ 	.word	0x00000000
        /*09a0*/ 	.word	0x00000000
        /*09a4*/ 	.short	0x010a
        /*09a6*/ 	.byte	0xff
	.zero		1


	//   ....[136]....
        /*09a8*/ 	.word	0x00009130
        /*09ac*/ 	.word	0x00000000
        /*09b0*/ 	.word	0x00000000
        /*09b4*/ 	.short	0x010a
        /*09b6*/ 	.byte	0xff
	.zero		1


	//   ....[137]....
        /*09b8*/ 	.word	0x00009190
        /*09bc*/ 	.word	0x00000000
        /*09c0*/ 	.word	0x00000000
        /*09c4*/ 	.short	0x010a
        /*09c6*/ 	.byte	0xff
	.zero		1


	//   ....[138]....
        /*09c8*/ 	.word	0x000091f0
        /*09cc*/ 	.word	0x00000000
        /*09d0*/ 	.word	0x00000120
        /*09d4*/ 	.short	0x010a
        /*09d6*/ 	.byte	0xff
	.zero		1


	//   ....[139]....
        /*09d8*/ 	.word	0x00009240
        /*09dc*/ 	.word	0x00000000
        /*09e0*/ 	.word	0x000000a0
        /*09e4*/ 	.short	0x010a
        /*09e6*/ 	.byte	0xff
	.zero		1


	//   ....[140]....
        /*09e8*/ 	.word	0x000092a0
        /*09ec*/ 	.word	0x00000000
        /*09f0*/ 	.word	0x00000098
        /*09f4*/ 	.short	0x010a
        /*09f6*/ 	.byte	0xff
	.zero		1


	//   ....[141]....
        /*09f8*/ 	.word	0x00009300
        /*09fc*/ 	.word	0x00000003
        /*0a00*/ 	.word	0x00000070
        /*0a04*/ 	.short	0x010a
        /*0a06*/ 	.byte	0xff
	.zero		1


	//   ....[142]....
        /*0a08*/ 	.word	0x00009360
        /*0a0c*/ 	.word	0x00000003
        /*0a10*/ 	.word	0x00000078
        /*0a14*/ 	.short	0x010a
        /*0a16*/ 	.byte	0xff
	.zero		1


	//   ....[143]....
        /*0a18*/ 	.word	0x000093c0
        /*0a1c*/ 	.word	0x00000003
        /*0a20*/ 	.word	0x00000080
        /*0a24*/ 	.short	0x010a
        /*0a26*/ 	.byte	0xff
	.zero		1


	//   ....[144]....
        /*0a28*/ 	.word	0x00009420
        /*0a2c*/ 	.word	0x00000003
        /*0a30*/ 	.word	0x00000088
        /*0a34*/ 	.short	0x010a
        /*0a36*/ 	.byte	0xff
	.zero		1


	//   ....[145]....
        /*0a38*/ 	.word	0x00009480
        /*0a3c*/ 	.word	0x00000000
        /*0a40*/ 	.word	0x00000070
        /*0a44*/ 	.short	0x010a
        /*0a46*/ 	.byte	0xff
	.zero		1


	//   ....[146]....
        /*0a48*/ 	.word	0x000094e0
        /*0a4c*/ 	.word	0x00000000
        /*0a50*/ 	.word	0x00000078
        /*0a54*/ 	.short	0x010a
        /*0a56*/ 	.byte	0xff
	.zero		1


	//   ....[147]....
        /*0a58*/ 	.word	0x00009540
        /*0a5c*/ 	.word	0x00000000
        /*0a60*/ 	.word	0x00000080
        /*0a64*/ 	.short	0x010a
        /*0a66*/ 	.byte	0xff
	.zero		1


	//   ....[148]....
        /*0a68*/ 	.word	0x00009590
        /*0a6c*/ 	.word	0x00000000
        /*0a70*/ 	.word	0x000000a0
        /*0a74*/ 	.short	0x010a
        /*0a76*/ 	.byte	0xff
	.zero		1


	//   ....[149]....
        /*0a78*/ 	.word	0x000095f0
        /*0a7c*/ 	.word	0x00000000
        /*0a80*/ 	.word	0x00000050
        /*0a84*/ 	.short	0x010a
        /*0a86*/ 	.byte	0xff
	.zero		1


	//   ....[150]....
        /*0a88*/ 	.word	0x00009640
        /*0a8c*/ 	.word	0x0000004a
        /*0a90*/ 	.word	0x000000c0
        /*0a94*/ 	.short	0x010a
        /*0a96*/ 	.byte	0xff
	.zero		1


	//   ....[151]....
        /*0a98*/ 	.word	0x00009690
        /*0a9c*/ 	.word	0x00000003
        /*0aa0*/ 	.word	0x00000050
        /*0aa4*/ 	.short	0x010a
        /*0aa6*/ 	.byte	0xff
	.zero		1


	//   ....[152]....
        /*0aa8*/ 	.word	0x000096e0
        /*0aac*/ 	.word	0x00000053
        /*0ab0*/ 	.word	0x00000050
        /*0ab4*/ 	.short	0x010a
        /*0ab6*/ 	.byte	0xff
	.zero		1


	//   ....[153]....
        /*0ab8*/ 	.word	0x00009730
        /*0abc*/ 	.word	0x00000058
        /*0ac0*/ 	.word	0x00000050
        /*0ac4*/ 	.short	0x010a
        /*0ac6*/ 	.byte	0xff
	.zero		1


	//----- nvinfo : EIATTR_NUM_MBARRIERS
	.align		4
.L_47:
        /*0ac8*/ 	.byte	0x03, 0x38
        /*0aca*/ 	.short	0x0025


	//----- nvinfo : EIATTR_EXIT_INSTR_OFFSETS
	.align		4
        /*0acc*/ 	.byte	0x04, 0x1c
        /*0ace*/ 	.short	(.L_49 - .L_48)


	//   ....[0]....
.L_48:
        /*0ad0*/ 	.word	0x00002a30


	//   ....[1]....
        /*0ad4*/ 	.word	0x00002f30


	//   ....[2]....
        /*0ad8*/ 	.word	0x00002f90


	//   ....[3]....
        /*0adc*/ 	.word	0x00004300


	//   ....[4]....
        /*0ae0*/ 	.word	0x000054f0


	//   ....[5]....
        /*0ae4*/ 	.word	0x00005530


	//   ....[6]....
        /*0ae8*/ 	.word	0x00008900


	//   ....[7]....
        /*0aec*/ 	.word	0x00008980


	//   ....[8]....
        /*0af0*/ 	.word	0x000089b0


	//   ....[9]....
        /*0af4*/ 	.word	0x00008a20


	//----- nvinfo : EIATTR_MAX_THREADS
	.align		4
.L_49:
        /*0af8*/ 	.byte	0x04, 0x05
        /*0afa*/ 	.short	(.L_51 - .L_50)
.L_50:
        /*0afc*/ 	.word	0x00000100
        /*0b00*/ 	.word	0x00000001
        /*0b04*/ 	.word	0x00000001


	//----- nvinfo : EIATTR_CRS_STACK_SIZE
	.align		4
.L_51:
        /*0b08*/ 	.byte	0x04, 0x1e
        /*0b0a*/ 	.short	(.L_53 - .L_52)
.L_52:
        /*0b0c*/ 	.word	0x00000000


	//----- nvinfo : EIATTR_CBANK_PARAM_SIZE
	.align		4
.L_53:
        /*0b10*/ 	.byte	0x03, 0x19
        /*0b12*/ 	.short	0x0800


	//----- nvinfo : EIATTR_PARAM_CBANK
	.align		4
        /*0b14*/ 	.byte	0x04, 0x0a
        /*0b16*/ 	.short	(.L_55 - .L_54)
	.align		4
.L_54:
        /*0b18*/ 	.word	index@(.nv.constant0._ZN7cutlass13device_kernelINS_4gemm6kernel13GemmUniversalIN4cute5tupleIJiiiiEEENS1_10collective13CollectiveMmaINS1_35MainloopSm100TmaUmmaWarpSpecializedILi5ELi2ELi4ENS5_IJNS4_1CILi4EEENSA_ILi1EEESC_EEEEENS5_IJNSA_ILi128EEESF_NSA_ILi64EEEEEENS_6half_tENS5_IJlSC_lEEESI_NS5_IJSC_llEEENS4_8TiledMMAINS4_8MMA_AtomIJNS4_26SM100_MMA_F16BF16_2x1SM_SSISI_SI_fLi128ELi128ELNS4_4UMMA5MajorE0ELSP_1ELNSO_7ScaleInE0ELSQ_0EEEEEENS4_6LayoutINS5_IJSC_SC_SC_EEENS5_IJNSA_ILi0EEESV_SV_EEEEENS5_IJNS4_10UnderscoreESY_SY_EEEEENS4_18SM100_TMA_2SM_LOADENS4_14ComposedLayoutINS4_7SwizzleILi3ELi4ELi3EEENS4_18smem_ptr_flag_bitsILi16EEENST_INS5_IJNSA_ILi8EEESG_EEENS5_IJSG_SC_EEEEEEEvNS4_8identityENS4_28SM100_TMA_2SM_LOAD_MULTICASTENS12_IS14_S16_NST_INS5_IJSG_S17_EEENS5_IJSC_SG_EEEEEEEvS1C_EENS_8epilogue10collective18CollectiveEpilogueINS1J_23Sm100TmaWarpSpecializedILi4ELi2ELi16ELb1ELb0EEEJNS5_IJSG_SF_SG_EEENS5_IJNST_ISG_SC_EENST_INS5_IJNSA_ILi16EEENSA_ILi2EEEEEES1F_EEEEESI_SJ_SI_SJ_NS1J_6fusion15FusionCallbacksIS1N_NS1V_17LinearCombinationISI_fSI_fLNS_15FloatRoundStyleE2EEES1O_S1U_JEEENS4_5SM1004TMEM4LOAD26SM100_TMEM_LOAD_32dp32b16xENS4_13SM90_TMA_LOADENS12_INS13_ILi1ELi4ELi3EEES16_NST_INS5_IJS17_S1Q_EEENS5_IJS1Q_SC_EEEEEEENS4_39AutoVectorizingCopyWithAssumedAlignmentILi128EEENS4_14SM90_TMA_STOREES2A_S2C_S2C_EEEvvEEEEvNT_6ParamsE)
        /*0b1c*/ 	.short	0x0380
        /*0b1e*/ 	.short	0x0800


	//----- nvinfo : EIATTR_SW_WAR
	.align		4
.L_55:
        /*0b20*/ 	.byte	0x04, 0x36
        /*0b22*/ 	.short	(.L_57 - .L_56)
.L_56:
        /*0b24*/ 	.word	0x00000008
.L_57:


//--------------------- .nv.callgraph             --------------------------
	.section	.nv.callgraph,"",@"SHT_CUDA_CALLGRAPH"
	.align	4
	.sectionentsize	8
	.align		4
        /*0000*/ 	.word	0x00000000
	.align		4
        /*0004*/ 	.word	0xffffffff
	.align		4
        /*0008*/ 	.word	index@(_ZN7cutlass13device_kernelINS_4gemm6kernel13GemmUniversalIN4cute5tupleIJiiiiEEENS1_10collective13CollectiveMmaINS1_35MainloopSm100TmaUmmaWarpSpecializedILi5ELi2ELi4ENS5_IJNS4_1CILi4EEENSA_ILi1EEESC_EEEEENS5_IJNSA_ILi128EEESF_NSA_ILi64EEEEEENS_6half_tENS5_IJlSC_lEEESI_NS5_IJSC_llEEENS4_8TiledMMAINS4_8MMA_AtomIJNS4_26SM100_MMA_F16BF16_2x1SM_SSISI_SI_fLi128ELi128ELNS4_4UMMA5MajorE0ELSP_1ELNSO_7ScaleInE0ELSQ_0EEEEEENS4_6LayoutINS5_IJSC_SC_SC_EEENS5_IJNSA_ILi0EEESV_SV_EEEEENS5_IJNS4_10UnderscoreESY_SY_EEEEENS4_18SM100_TMA_2SM_LOADENS4_14ComposedLayoutINS4_7SwizzleILi3ELi4ELi3EEENS4_18smem_ptr_flag_bitsILi16EEENST_INS5_IJNSA_ILi8EEESG_EEENS5_IJSG_SC_EEEEEEEvNS4_8identityENS4_28SM100_TMA_2SM_LOAD_MULTICASTENS12_IS14_S16_NST_INS5_IJSG_S17_EEENS5_IJSC_SG_EEEEEEEvS1C_EENS_8epilogue10collective18CollectiveEpilogueINS1J_23Sm100TmaWarpSpecializedILi4ELi2ELi16ELb1ELb0EEEJNS5_IJSG_SF_SG_EEENS5_IJNST_ISG_SC_EENST_INS5_IJNSA_ILi16EEENSA_ILi2EEEEEES1F_EEEEESI_SJ_SI_SJ_NS1J_6fusion15FusionCallbacksIS1N_NS1V_17LinearCombinationISI_fSI_fLNS_15FloatRoundStyleE2EEES1O_S1U_JEEENS4_5SM1004TMEM4LOAD26SM100_TMEM_LOAD_32dp32b16xENS4_13SM90_TMA_LOADENS12_INS13_ILi1ELi4ELi3EEES16_NST_INS5_IJS17_S1Q_EEENS5_IJS1Q_SC_EEEEEEENS4_39AutoVectorizingCopyWithAssumedAlignmentILi128EEENS4_14SM90_TMA_STOREES2A_S2C_S2C_EEEvvEEEEvNT_6ParamsE)
	.align		4
        /*000c*/ 	.word	index@(__assertfail)
	.align		4
        /*0010*/ 	.word	0x00000000
	.align		4
        /*0014*/ 	.word	0xfffffffe
	.align		4
        /*0018*/ 	.word	0x00000000
	.align		4
        /*001c*/ 	.word	0xfffffffd
	.align		4
        /*0020*/ 	.word	0x00000000
	.align		4
        /*0024*/ 	.word	0xfffffffc


//--------------------- .nv.constant4             --------------------------
	.section	.nv.constant4,"a",@progbits
	.align	8
	.align		8
.nv.constant4:
        /*0000*/ 	.dword	__assertfail
	.align		8
        /*0008*/ 	.dword	__unnamed_1
	.align		8
        /*0010*/ 	.dword	__unnamed_2
	.align		8
        /*0018*/ 	.dword	_ZN40_INTERNAL_0d312d48_4_k_cu_be5304a9_378724cuda3std3__45__cpo5beginE
	.align		8
        /*0020*/ 	.dword	_ZN40_INTERNAL_0d312d48_4_k_cu_be5304a9_378724cuda3std3__45__cpo3endE
	.align		8
        /*0028*/ 	.dword	_ZN40_INTERNAL_0d312d48_4_k_cu_be5304a9_378724cuda3std3__45__cpo6cbeginE
	.align		8
        /*0030*/ 	.dword	_ZN40_INTERNAL_0d312d48_4_k_cu_be5304a9_378724cuda3std3__45__cpo4cendE
	.align		8
        /*0038*/ 	.dword	_ZN40_INTERNAL_0d312d48_4_k_cu_be5304a9_378724cuda3std3__442_GLOBAL__N__0d312d48_4_k_cu_be5304a9_378726ignoreE
	.align		8
        /*0040*/ 	.dword	_ZN40_INTERNAL_0d312d48_4_k_cu_be5304a9_378724cuda3std3__419piecewise_constructE
	.align		8
        /*0048*/ 	.dword	_ZN40_INTERNAL_0d312d48_4_k_cu_be5304a9_378724cuda3std3__48in_placeE
	.align		8
        /*0050*/ 	.dword	_ZN40_INTERNAL_0d312d48_4_k_cu_be5304a9_378724cuda3std6ranges3__45__cpo4swapE
	.align		8
        /*0058*/ 	.dword	_ZN40_INTERNAL_0d312d48_4_k_cu_be5304a9_378724cuda3std6ranges3__45__cpo9iter_moveE
	.align		8
        /*0060*/ 	.dword	_ZN40_INTERNAL_0d312d48_4_k_cu_be5304a9_378724cute7productE
	.align		8
        /*0068*/ 	.dword	_ZN40_INTERNAL_0d312d48_4_k_cu_be5304a9_378724cute1_E
	.align		8
        /*0070*/ 	.dword	$str$25
	.align		8
        /*0078*/ 	.dword	$str$26
	.align		8
        /*0080*/ 	.dword	$str$27
	.align		8
        /*0088*/ 	.dword	$str$28


//--------------------- .text._ZN7cutlass13device_kernelINS_4gemm6kernel13GemmUniversalIN4cute5tupleIJiiiiEEENS1_10collective13CollectiveMmaINS1_35MainloopSm100TmaUmmaWarpSpecializedILi5ELi2ELi4ENS5_IJNS4_1CILi4EEENSA_ILi1EEESC_EEEEENS5_IJNSA_ILi128EEESF_NSA_ILi64EEEEEENS_6half_tENS5_IJlSC_lEEESI_NS5_IJSC_llEEENS4_8TiledMMAINS4_8MMA_AtomIJNS4_26SM100_MMA_F16BF16_2x1SM_SSISI_SI_fLi128ELi128ELNS4_4UMMA5MajorE0ELSP_1ELNSO_7ScaleInE0ELSQ_0EEEEEENS4_6LayoutINS5_IJSC_SC_SC_EEENS5_IJNSA_ILi0EEESV_SV_EEEEENS5_IJNS4_10UnderscoreESY_SY_EEEEENS4_18SM100_TMA_2SM_LOADENS4_14ComposedLayoutINS4_7SwizzleILi3ELi4ELi3EEENS4_18smem_ptr_flag_bitsILi16EEENST_INS5_IJNSA_ILi8EEESG_EEENS5_IJSG_SC_EEEEEEEvNS4_8identityENS4_28SM100_TMA_2SM_LOAD_MULTICASTENS12_IS14_S16_NST_INS5_IJSG_S17_EEENS5_IJSC_SG_EEEEEEEvS1C_EENS_8epilogue10collective18CollectiveEpilogueINS1J_23Sm100TmaWarpSpecializedILi4ELi2ELi16ELb1ELb0EEEJNS5_IJSG_SF_SG_EEENS5_IJNST_ISG_SC_EENST_INS5_IJNSA_ILi16EEENSA_ILi2EEEEEES1F_EEEEESI_SJ_SI_SJ_NS1J_6fusion15FusionCallbacksIS1N_NS1V_17LinearCombinationISI_fSI_fLNS_15FloatRoundStyleE2EEES1O_S1U_JEEENS4_5SM1004TMEM4LOAD26SM100_TMEM_LOAD_32dp32b16xENS4_13SM90_TMA_LOADENS12_INS13_ILi1ELi4ELi3EEES16_NST_INS5_IJS17_S1Q_EEENS5_IJS1Q_SC_EEEEEEENS4_39AutoVectorizingCopyWithAssumedAlignmentILi128EEENS4_14SM90_TMA_STOREES2A_S2C_S2C_EEEvvEEEEvNT_6ParamsE --------------------------
	.section	.text._ZN7cutlass13device_kernelINS_4gemm6kernel13GemmUniversalIN4cute5tupleIJiiiiEEENS1_10collective13CollectiveMmaINS1_35MainloopSm100TmaUmmaWarpSpecializedILi5ELi2ELi4ENS5_IJNS4_1CILi4EEENSA_ILi1EEESC_EEEEENS5_IJNSA_ILi128EEESF_NSA_ILi64EEEEEENS_6half_tENS5_IJlSC_lEEESI_NS5_IJSC_llEEENS4_8TiledMMAINS4_8MMA_AtomIJNS4_26SM100_MMA_F16BF16_2x1SM_SSISI_SI_fLi128ELi128ELNS4_4UMMA5MajorE0ELSP_1ELNSO_7ScaleInE0ELSQ_0EEEEEENS4_6LayoutINS5_IJSC_SC_SC_EEENS5_IJNSA_ILi0EEESV_SV_EEEEENS5_IJNS4_10UnderscoreESY_SY_EEEEENS4_18SM100_TMA_2SM_LOADENS4_14ComposedLayoutINS4_7SwizzleILi3ELi4ELi3EEENS4_18smem_ptr_flag_bitsILi16EEENST_INS5_IJNSA_ILi8EEESG_EEENS5_IJSG_SC_EEEEEEEvNS4_8identityENS4_28SM100_TMA_2SM_LOAD_MULTICASTENS12_IS14_S16_NST_INS5_IJSG_S17_EEENS5_IJSC_SG_EEEEEEEvS1C_EENS_8epilogue10collective18CollectiveEpilogueINS1J_23Sm100TmaWarpSpecializedILi4ELi2ELi16ELb1ELb0EEEJNS5_IJSG_SF_SG_EEENS5_IJNST_ISG_SC_EENST_INS5_IJNSA_ILi16EEENSA_ILi2EEEEEES1F_EEEEESI_SJ_SI_SJ_NS1J_6fusion15FusionCallbacksIS1N_NS1V_17LinearCombinationISI_fSI_fLNS_15FloatRoundStyleE2EEES1O_S1U_JEEENS4_5SM1004TMEM4LOAD26SM100_TMEM_LOAD_32dp32b16xENS4_13SM90_TMA_LOADENS12_INS13_ILi1ELi4ELi3EEES16_NST_INS5_IJS17_S1Q_EEENS5_IJS1Q_SC_EEEEEEENS4_39AutoVectorizingCopyWithAssumedAlignmentILi128EEENS4_14SM90_TMA_STOREES2A_S2C_S2C_EEEvvEEEEvNT_6ParamsE,"ax",@progbits
	.align	128
.text._ZN7cutlass13device_kernelINS_4gemm6kernel13GemmUniversalIN4cute5tupleIJiiiiEEENS1_10collective13CollectiveMmaINS1_35MainloopSm100TmaUmmaWarpSpecializedILi5ELi2ELi4ENS5_IJNS4_1CILi4EEENSA_ILi1EEESC_EEEEENS5_IJNSA_ILi128EEESF_NSA_ILi64EEEEEENS_6half_tENS5_IJlSC_lEEESI_NS5_IJSC_llEEENS4_8TiledMMAINS4_8MMA_AtomIJNS4_26SM100_MMA_F16BF16_2x1SM_SSISI_SI_fLi128ELi128ELNS4_4UMMA5MajorE0ELSP_1ELNSO_7ScaleInE0ELSQ_0EEEEEENS4_6LayoutINS5_IJSC_SC_SC_EEENS5_IJNSA_ILi0EEESV_SV_EEEEENS5_IJNS4_10UnderscoreESY_SY_EEEEENS4_18SM100_TMA_2SM_LOADENS4_14ComposedLayoutINS4_7SwizzleILi3ELi4ELi3EEENS4_18smem_ptr_flag_bitsILi16EEENST_INS5_IJNSA_ILi8EEESG_EEENS5_IJSG_SC_EEEEEEEvNS4_8identityENS4_28SM100_TMA_2SM_LOAD_MULTICASTENS12_IS14_S16_NST_INS5_IJSG_S17_EEENS5_IJSC_SG_EEEEEEEvS1C_EENS_8epilogue10collective18CollectiveEpilogueINS1J_23Sm100TmaWarpSpecializedILi4ELi2ELi16ELb1ELb0EEEJNS5_IJSG_SF_SG_EEENS5_IJNST_ISG_SC_EENST_INS5_IJNSA_ILi16EEENSA_ILi2EEEEEES1F_EEEEESI_SJ_SI_SJ_NS1J_6fusion15FusionCallbacksIS1N_NS1V_17LinearCombinationISI_fSI_fLNS_15FloatRoundStyleE2EEES1O_S1U_JEEENS4_5SM1004TMEM4LOAD26SM100_TMEM_LOAD_32dp32b16xENS4_13SM90_TMA_LOADENS12_INS13_ILi1ELi4ELi3EEES16_NST_INS5_IJS17_S1Q_EEENS5_IJS1Q_SC_EEEEEEENS4_39AutoVectorizingCopyWithAssumedAlignmentILi128EEENS4_14SM90_TMA_STOREES2A_S2C_S2C_EEEvvEEEEvNT_6ParamsE:
        .type           _ZN7cutlass13device_kernelINS_4gemm6kernel13GemmUniversalIN4cute5tupleIJiiiiEEENS1_10collective13CollectiveMmaINS1_35MainloopSm100TmaUmmaWarpSpecializedILi5ELi2ELi4ENS5_IJNS4_1CILi4EEENSA_ILi1EEESC_EEEEENS5_IJNSA_ILi128EEESF_NSA_ILi64EEEEEENS_6half_tENS5_IJlSC_lEEESI_NS5_IJSC_llEEENS4_8TiledMMAINS4_8MMA_AtomIJNS4_26SM100_MMA_F16BF16_2x1SM_SSISI_SI_fLi128ELi128ELNS4_4UMMA5MajorE0ELSP_1ELNSO_7ScaleInE0ELSQ_0EEEEEENS4_6LayoutINS5_IJSC_SC_SC_EEENS5_IJNSA_ILi0EEESV_SV_EEEEENS5_IJNS4_10UnderscoreESY_SY_EEEEENS4_18SM100_TMA_2SM_LOADENS4_14ComposedLayoutINS4_7SwizzleILi3ELi4ELi3EEENS4_18smem_ptr_flag_bitsILi16EEENST_INS5_IJNSA_ILi8EEESG_EEENS5_IJSG_SC_EEEEEEEvNS4_8identityENS4_28SM100_TMA_2SM_LOAD_MULTICASTENS12_IS14_S16_NST_INS5_IJSG_S17_EEENS5_IJSC_SG_EEEEEEEvS1C_EENS_8epilogue10collective18CollectiveEpilogueINS1J_23Sm100TmaWarpSpecializedILi4ELi2ELi16ELb1ELb0EEEJNS5_IJSG_SF_SG_EEENS5_IJNST_ISG_SC_EENST_INS5_IJNSA_ILi16EEENSA_ILi2EEEEEES1F_EEEEESI_SJ_SI_SJ_NS1J_6fusion15FusionCallbacksIS1N_NS1V_17LinearCombinationISI_fSI_fLNS_15FloatRoundStyleE2EEES1O_S1U_JEEENS4_5SM1004TMEM4LOAD26SM100_TMEM_LOAD_32dp32b16xENS4_13SM90_TMA_LOADENS12_INS13_ILi1ELi4ELi3EEES16_NST_INS5_IJS17_S1Q_EEENS5_IJS1Q_SC_EEEEEEENS4_39AutoVectorizingCopyWithAssumedAlignmentILi128EEENS4_14SM90_TMA_STOREES2A_S2C_S2C_EEEvvEEEEvNT_6ParamsE,@function
        .size           _ZN7cutlass13device_kernelINS_4gemm6kernel13GemmUniversalIN4cute5tupleIJiiiiEEENS1_10collective13CollectiveMmaINS1_35MainloopSm100TmaUmmaWarpSpecializedILi5ELi2ELi4ENS5_IJNS4_1CILi4EEENSA_ILi1EEESC_EEEEENS5_IJNSA_ILi128EEESF_NSA_ILi64EEEEEENS_6half_tENS5_IJlSC_lEEESI_NS5_IJSC_llEEENS4_8TiledMMAINS4_8MMA_AtomIJNS4_26SM100_MMA_F16BF16_2x1SM_SSISI_SI_fLi128ELi128ELNS4_4UMMA5MajorE0ELSP_1ELNSO_7ScaleInE0ELSQ_0EEEEEENS4_6LayoutINS5_IJSC_SC_SC_EEENS5_IJNSA_ILi0EEESV_SV_EEEEENS5_IJNS4_10UnderscoreESY_SY_EEEEENS4_18SM100_TMA_2SM_LOADENS4_14ComposedLayoutINS4_7SwizzleILi3ELi4ELi3EEENS4_18smem_ptr_flag_bitsILi16EEENST_INS5_IJNSA_ILi8EEESG_EEENS5_IJSG_SC_EEEEEEEvNS4_8identityENS4_28SM100_TMA_2SM_LOAD_MULTICASTENS12_IS14_S16_NST_INS5_IJSG_S17_EEENS5_IJSC_SG_EEEEEEEvS1C_EENS_8epilogue10collective18CollectiveEpilogueINS1J_23Sm100TmaWarpSpecializedILi4ELi2ELi16ELb1ELb0EEEJNS5_IJSG_SF_SG_EEENS5_IJNST_ISG_SC_EENST_INS5_IJNSA_ILi16EEENSA_ILi2EEEEEES1F_EEEEESI_SJ_SI_SJ_NS1J_6fusion15FusionCallbacksIS1N_NS1V_17LinearCombinationISI_fSI_fLNS_15FloatRoundStyleE2EEES1O_S1U_JEEENS4_5SM1004TMEM4LOAD26SM100_TMEM_LOAD_32dp32b16xENS4_13SM90_TMA_LOADENS12_INS13_ILi1ELi4ELi3EEES16_NST_INS5_IJS17_S1Q_EEENS5_IJS1Q_SC_EEEEEEENS4_39AutoVectorizingCopyWithAssumedAlignmentILi128EEENS4_14SM90_TMA_STOREES2A_S2C_S2C_EEEvvEEEEvNT_6ParamsE,(.L_x_200 - _ZN7cutlass13device_kernelINS_4gemm6kernel13GemmUniversalIN4cute5tupleIJiiiiEEENS1_10collective13CollectiveMmaINS1_35MainloopSm100TmaUmmaWarpSpecializedILi5ELi2ELi4ENS5_IJNS4_1CILi4EEENSA_ILi1EEESC_EEEEENS5_IJNSA_ILi128EEESF_NSA_ILi64EEEEEENS_6half_tENS5_IJlSC_lEEESI_NS5_IJSC_llEEENS4_8TiledMMAINS4_8MMA_AtomIJNS4_26SM100_MMA_F16BF16_2x1SM_SSISI_SI_fLi128ELi128ELNS4_4UMMA5MajorE0ELSP_1ELNSO_7ScaleInE0ELSQ_0EEEEEENS4_6LayoutINS5_IJSC_SC_SC_EEENS5_IJNSA_ILi0EEESV_SV_EEEEENS5_IJNS4_10UnderscoreESY_SY_EEEEENS4_18SM100_TMA_2SM_LOADENS4_14ComposedLayoutINS4_7SwizzleILi3ELi4ELi3EEENS4_18smem_ptr_flag_bitsILi16EEENST_INS5_IJNSA_ILi8EEESG_EEENS5_IJSG_SC_EEEEEEEvNS4_8identityENS4_28SM100_TMA_2SM_LOAD_MULTICASTENS12_IS14_S16_NST_INS5_IJSG_S17_EEENS5_IJSC_SG_EEEEEEEvS1C_EENS_8epilogue10collective18CollectiveEpilogueINS1J_23Sm100TmaWarpSpecializedILi4ELi2ELi16ELb1ELb0EEEJNS5_IJSG_SF_SG_EEENS5_IJNST_ISG_SC_EENST_INS5_IJNSA_ILi16EEENSA_ILi2EEEEEES1F_EEEEESI_SJ_SI_SJ_NS1J_6fusion15FusionCallbacksIS1N_NS1V_17LinearCombinationISI_fSI_fLNS_15FloatRoundStyleE2EEES1O_S1U_JEEENS4_5SM1004TMEM4LOAD26SM100_TMEM_LOAD_32dp32b16xENS4_13SM90_TMA_LOADENS12_INS13_ILi1ELi4ELi3EEES16_NST_INS5_IJS17_S1Q_EEENS5_IJS1Q_SC_EEEEEEENS4_39AutoVectorizingCopyWithAssumedAlignmentILi128EEENS4_14SM90_TMA_STOREES2A_S2C_S2C_EEEvvEEEEvNT_6ParamsE)
        .other          _ZN7cutlass13device_kernelINS_4gemm6kernel13GemmUniversalIN4cute5tupleIJiiiiEEENS1_10collective13CollectiveMmaINS1_35MainloopSm100TmaUmmaWarpSpecializedILi5ELi2ELi4ENS5_IJNS4_1CILi4EEENSA_ILi1EEESC_EEEEENS5_IJNSA_ILi128EEESF_NSA_ILi64EEEEEENS_6half_tENS5_IJlSC_lEEESI_NS5_IJSC_llEEENS4_8TiledMMAINS4_8MMA_AtomIJNS4_26SM100_MMA_F16BF16_2x1SM_SSISI_SI_fLi128ELi128ELNS4_4UMMA5MajorE0ELSP_1ELNSO_7ScaleInE0ELSQ_0EEEEEENS4_6LayoutINS5_IJSC_SC_SC_EEENS5_IJNSA_ILi0EEESV_SV_EEEEENS5_IJNS4_10UnderscoreESY_SY_EEEEENS4_18SM100_TMA_2SM_LOADENS4_14ComposedLayoutINS4_7SwizzleILi3ELi4ELi3EEENS4_18smem_ptr_flag_bitsILi16EEENST_INS5_IJNSA_ILi8EEESG_EEENS5_IJSG_SC_EEEEEEEvNS4_8identityENS4_28SM100_TMA_2SM_LOAD_MULTICASTENS12_IS14_S16_NST_INS5_IJSG_S17_EEENS5_IJSC_SG_EEEEEEEvS1C_EENS_8epilogue10collective18CollectiveEpilogueINS1J_23Sm100TmaWarpSpecializedILi4ELi2ELi16ELb1ELb0EEEJNS5_IJSG_SF_SG_EEENS5_IJNST_ISG_SC_EENST_INS5_IJNSA_ILi16EEENSA_ILi2EEEEEES1F_EEEEESI_SJ_SI_SJ_NS1J_6fusion15FusionCallbacksIS1N_NS1V_17LinearCombinationISI_fSI_fLNS_15FloatRoundStyleE2EEES1O_S1U_JEEENS4_5SM1004TMEM4LOAD26SM100_TMEM_LOAD_32dp32b16xENS4_13SM90_TMA_LOADENS12_INS13_ILi1ELi4ELi3EEES16_NST_INS5_IJS17_S1Q_EEENS5_IJS1Q_SC_EEEEEEENS4_39AutoVectorizingCopyWithAssumedAlignmentILi128EEENS4_14SM90_TMA_STOREES2A_S2C_S2C_EEEvvEEEEvNT_6ParamsE,@"STO_CUDA_ENTRY STV_DEFAULT"
_ZN7cutlass13device_kernelINS_4gemm6kernel13GemmUniversalIN4cute5tupleIJiiiiEEENS1_10collective13CollectiveMmaINS1_35MainloopSm100TmaUmmaWarpSpecializedILi5ELi2ELi4ENS5_IJNS4_1CILi4EEENSA_ILi1EEESC_EEEEENS5_IJNSA_ILi128EEESF_NSA_ILi64EEEEEENS_6half_tENS5_IJlSC_lEEESI_NS5_IJSC_llEEENS4_8TiledMMAINS4_8MMA_AtomIJNS4_26SM100_MMA_F16BF16_2x1SM_SSISI_SI_fLi128ELi128ELNS4_4UMMA5MajorE0ELSP_1ELNSO_7ScaleInE0ELSQ_0EEEEEENS4_6LayoutINS5_IJSC_SC_SC_EEENS5_IJNSA_ILi0EEESV_SV_EEEEENS5_IJNS4_10UnderscoreESY_SY_EEEEENS4_18SM100_TMA_2SM_LOADENS4_14ComposedLayoutINS4_7SwizzleILi3ELi4ELi3EEENS4_18smem_ptr_flag_bitsILi16EEENST_INS5_IJNSA_ILi8EEESG_EEENS5_IJSG_SC_EEEEEEEvNS4_8identityENS4_28SM100_TMA_2SM_LOAD_MULTICASTENS12_IS14_S16_NST_INS5_IJSG_S17_EEENS5_IJSC_SG_EEEEEEEvS1C_EENS_8epilogue10collective18CollectiveEpilogueINS1J_23Sm100TmaWarpSpecializedILi4ELi2ELi16ELb1ELb0EEEJNS5_IJSG_SF_SG_EEENS5_IJNST_ISG_SC_EENST_INS5_IJNSA_ILi16EEENSA_ILi2EEEEEES1F_EEEEESI_SJ_SI_SJ_NS1J_6fusion15FusionCallbacksIS1N_NS1V_17LinearCombinationISI_fSI_fLNS_15FloatRoundStyleE2EEES1O_S1U_JEEENS4_5SM1004TMEM4LOAD26SM100_TMEM_LOAD_32dp32b16xENS4_13SM90_TMA_LOADENS12_INS13_ILi1ELi4ELi3EEES16_NST_INS5_IJS17_S1Q_EEENS5_IJS1Q_SC_EEEEEEENS4_39AutoVectorizingCopyWithAssumedAlignmentILi128EEENS4_14SM90_TMA_STOREES2A_S2C_S2C_EEEvvEEEEvNT_6ParamsE:
[----:B------:R-:W1:Y:S01]  /*0000*/  LDC R1, c[0x0][0x37c] ;  /* 0x0000df00ff017b82 */ /* 0x000e620000000800 */
[----:B------:R-:W2:Y:S01]  /*0010*/  S2R R72, SR_TID.X ;  /* 0x0000000000487919 */ /* 0x000ea20000002100 */
[----:B------:R-:W3:Y:S06]  /*0020*/  LDCU.64 UR4, c[0x0][0x890] ;  /* 0x00011200ff0477ac */ /* 0x000eec0008000a00 */
[----:B------:R-:W4:Y:S01]  /*0030*/  S2UR UR37, SR_CgaCtaId ;  /* 0x00000000002579c3 */ /* 0x000f220000008800 */
[----:B------:R-:W-:Y:S02]  /*0040*/  PRMT R59, RZ, 0x7610, R59 ;  /* 0x00007610ff3b7816 */ /* 0x000fe4000000003b */
[----:B------:R-:W-:Y:S01]  /*0050*/  ELECT P1, URZ, PT ;  /* 0x0000000000ff782f */ /* 0x000fe20003820000 */
[----:B------:R-:W1:Y:S01]  /*0060*/  LDCU.64 UR46, c[0x0][0x358] ;  /* 0x00006b00ff2e77ac */ /* 0x000e620008000a00 */
[----:B---3--:R-:W-:-:S04]  /*0070*/  UISETP.NE.U32.AND UP0, UPT, UR4, URZ, UPT ;  /* 0x000000ff0400728c */ /* 0x008fc8000bf05070 */
[----:B------:R-:W-:Y:S02]  /*0080*/  UISETP.NE.AND.EX UP0, UPT, UR5, URZ, UPT, UP0 ;  /* 0x000000ff0500728c */ /* 0x000fe4000bf05300 */
[----:B----4-:R-:W-:Y:S02]  /*0090*/  ULOP3.LUT UR9, UR37, 0x1, URZ, 0xc0, !UPT ;  /* 0x0000000125097892 */ /* 0x010fe4000f8ec0ff */
[----:B------:R-:W-:Y:S01]  /*00a0*/  ULOP3.LUT UR8, UR37, 0x1, URZ, 0x3c, !UPT ;  /* 0x0000000125087892 */ /* 0x000fe2000f8e3cff */
[----:B--2---:R-:W-:-:S05]  /*00b0*/  SHF.R.U32.HI R66, RZ, 0x5, R72 ;  /* 0x00000005ff427819 */ /* 0x004fca0000011648 */
[----:B------:R-:W2:Y:S02]  /*00c0*/  SHFL.IDX PT, R0, R66, RZ, 0x1f ;  /* 0x00001fff42007589 */ /* 0x000ea400000e0000 */
[----:B--2---:R-:W-:Y:S01]  /*00d0*/  R2UR UR10, R0 ;  /* 0x00000000000a72ca */ /* 0x004fe200000e0000 */
[----:B-1----:R-:W-:-:S14]  /*00e0*/  BRA.U UP0, `(.L_x_0) ;  /* 0x00000001002c7547 */ /* 0x002fdc000b800000 */
[----:B------:R-:W1:Y:S02]  /*00f0*/  LDCU.64 UR6, c[0x0][0x888] ;  /* 0x00011100ff0677ac */ /* 0x000e640008000a00 */
[----:B-1----:R-:W-:-:S04]  /*0100*/  UISETP.NE.U32.AND UP0, UPT, UR6, URZ, UPT ;  /* 0x000000ff0600728c */ /* 0x002fc8000bf05070 */
[----:B------:R-:W-:-:S09]  /*0110*/  UISETP.NE.AND.EX UP0, UPT, UR7, URZ, UPT, UP0 ;  /* 0x000000ff0700728c */ /* 0x000fd2000bf05300 */
[----:B------:R-:W-:Y:S05]  /*0120*/  BRA.U !UP0, `(.L_x_1) ;  /* 0x0000000108107547 */ /* 0x000fea000b800000 */
[----:B------:R-:W1:Y:S02]  /*0130*/  LDC.64 R2, c[0x0][0x888] ;  /* 0x00022200ff027b82 */ /* 0x000e640000000a00 */
[----:B-1----:R1:W5:Y:S01]  /*0140*/  LDG.E R35, desc[UR46][R2.64] ;  /* 0x0000002e02237981 */ /* 0x002362000c1e1900 */
[----:B------:R-:W-:Y:S01]  /*0150*/  HFMA2 R59, -RZ, RZ, 0, 5.9604644775390625e-08 ;  /* 0x00000001ff3b7431 */ /* 0x000fe200000001ff */
[----:B------:R-:W-:Y:S05]  /*0160*/  BRA `(.L_x_0) ;  /* 0x00000000000c7947 */ /* 0x000fea0003800000 */
.L_x_1:
[----:B------:R-:W1:Y:S01]  /*0170*/  LDCU UR6, c[0x0][0x880] ;  /* 0x00011000ff0677ac */ /* 0x000e620008000800 */
[----:B------:R-:W-:Y:S01]  /*0180*/  HFMA2 R59, -RZ, RZ, 0, 5.9604644775390625e-08 ;  /* 0x00000001ff3b7431 */ /* 0x000fe200000001ff */
[----:B-1----:R-:W-:-:S07]  /*0190*/  MOV R35, UR6 ;  /* 0x0000000600237c02 */ /* 0x002fce0008000f00 */
.L_x_0:
[----:B------:R-:W2:Y:S02]  /*01a0*/  LDCU.64 UR6, c[0x0][0x8b0] ;  /* 0x00011600ff0677ac */ /* 0x000ea40008000a00 */
[----:B--2---:R-:W-:-:S04]  /*01b0*/  UISETP.NE.U32.AND UP0, UPT, UR6, URZ, UPT ;  /* 0x000000ff0600728c */ /* 0x004fc8000bf05070 */
[----:B------:R-:W-:-:S09]  /*01c0*/  UISETP.NE.AND.EX UP0, UPT, UR7, URZ, UPT, UP0 ;  /* 0x000000ff0700728c */ /* 0x000fd2000bf05300 */
[----:B------:R-:W-:Y:S05]  /*01d0*/  BRA.U UP0, `(.L_x_2) ;  /* 0x0000000100247547 */ /* 0x000fea000b800000 */
[----:B------:R-:W2:Y:S02]  /*01e0*/  LDCU.64 UR6, c[0x0][0x8a8] ;  /* 0x00011500ff0677ac */ /* 0x000ea40008000a00 */
[----:B--2---:R-:W-:-:S04]  /*01f0*/  UISETP.NE.U32.AND UP0, UPT, UR6, URZ, UPT ;  /* 0x000000ff0600728c */ /* 0x004fc8000bf05070 */
[----:B------:R-:W-:-:S09]  /*0200*/  UISETP.NE.AND.EX UP0, UPT, UR7, URZ, UPT, UP0 ;  /* 0x000000ff0700728c */ /* 0x000fd2000bf05300 */
[----:B------:R-:W-:Y:S05]  /*0210*/  BRA.U !UP0, `(.L_x_3) ;  /* 0x00000001080c7547 */ /* 0x000fea000b800000 */
[----:B------:R-:W2:Y:S02]  /*0220*/  LDC.64 R32, c[0x0][0x8a8] ;  /* 0x00022a00ff207b82 */ /* 0x000ea40000000a00 */
[----:B--2---:R2:W5:Y:S01]  /*0230*/  LDG.E R32, desc[UR46][R32.64] ;  /* 0x0000002e20207981 */ /* 0x004562000c1e1900 */
[----:B------:R-:W-:Y:S05]  /*0240*/  BRA `(.L_x_2) ;  /* 0x0000000000087947 */ /* 0x000fea0003800000 */
.L_x_3:
[----:B------:R-:W2:Y:S02]  /*0250*/  LDCU UR6, c[0x0][0x8a0] ;  /* 0x00011400ff0677ac */ /* 0x000ea40008000800 */
[----:B--2---:R-:W-:Y:S02]  /*0260*/  MOV R32, UR6 ;  /* 0x0000000600207c02 */ /* 0x004fe40008000f00 */
.L_x_2:
[----:B------:R-:W-:Y:S01]  /*0270*/  IMAD.U32 R0, RZ, RZ, UR10 ;  /* 0x0000000aff007e24 */ /* 0x000fe2000f8e00ff */
[----:B------:R-:W-:Y:S04]  /*0280*/  BSSY.RECONVERGENT B0, `(.L_x_4) ;  /* 0x000000c000007945 */ /* 0x000fe80003800200 */
[C---:B------:R-:W-:Y:S02]  /*0290*/  ISETP.NE.OR P2, PT, R0.reuse, 0x1, !P1 ;  /* 0x000000010000780c */ /* 0x040fe40004f45670 */
[----:B------:R-:W-:-:S11]  /*02a0*/  ISETP.NE.OR P0, PT, R0, 0x3, !P1 ;  /* 0x000000030000780c */ /* 0x000fd60004f05670 */
[----:B------:R-:W-:Y:S05]  /*02b0*/  @P2 BRA `(.L_x_5) ;  /* 0x0000000000202947 */ /* 0x000fea0003800000 */
[----:B------:R-:W3:Y:S02]  /*02c0*/  LDCU.64 UR6, c[0x0][0x348] ;  /* 0x00006900ff0677ac */ /* 0x000ee40008000a00 */
[----:B---3--:R-:W-:Y:S02]  /*02d0*/  UIADD3 UR12, UP1, UPT, UR6, 0x80, URZ ;  /* 0x00000080060c7890 */ /* 0x008fe4000ff3e0ff */
[----:B------:R-:W-:Y:S02]  /*02e0*/  UIADD3 UR6, UP0, UPT, UR6, 0x180, URZ ;  /* 0x0000018006067890 */ /* 0x000fe4000ff1e0ff */
[----:B------:R-:W-:Y:S02]  /*02f0*/  UIADD3.X UR13, UPT, UPT, URZ, UR7, URZ, UP1, !UPT ;  /* 0x00000007ff0d7290 */ /* 0x000fe40008ffe4ff */
[----:B------:R-:W-:-:S07]  /*0300*/  UIADD3.X UR7, UPT, UPT, URZ, UR7, URZ, UP0, !UPT ;  /* 0x00000007ff077290 */ /* 0x000fce00087fe4ff */
[----:B------:R3:W-:Y:S02]  /*0310*/  UTMACCTL.PF [UR12] ;  /* 0x000000000c0079b9 */ /* 0x0007e40008040000 */
[----:B------:R3:W-:Y:S02]  /*0320*/  UTMACCTL.PF [UR6] ;  /* 0x00000000060079b9 */ /* 0x0007e40008040000 */
[----:B---3--:R-:W-:Y:S01]  /*0330*/  NOP ;  /* 0x0000000000007918 */ /* 0x008fe20000000000 */
.L_x_5:
[----:B------:R-:W-:Y:S05]  /*0340*/  BSYNC.RECONVERGENT B0 ;  /* 0x0000000000007941 */ /* 0x000fea0003800200 */
.L_x_4:
[----:B------:R-:W-:Y:S04]  /*0350*/  BSSY.RECONVERGENT B0, `(.L_x_6) ;  /* 0x000000a000007945 */ /* 0x000fe80003800200 */
        /* <DEDUP_REMOVED lines=9> */
.L_x_7:
[----:B------:R-:W-:Y:S05]  /*03f0*/  BSYNC.RECONVERGENT B0 ;  /* 0x0000000000007941 */ /* 0x000fea0003800200 */
.L_x_6:
[----:B------:R-:W3:Y:S01]  /*0400*/  LDCU.64 UR6, c[0x0][0x888] ;  /* 0x00011100ff0677ac */ /* 0x000ee20008000a00 */
[----:B------:R-:W-:Y:S02]  /*0410*/  UISETP.EQ.U32.AND UP0, UPT, UR4, URZ, UPT ;  /* 0x000000ff0400728c */ /* 0x000fe4000bf02070 */
[----:B------:R-:W-:Y:S02]  /*0420*/  UPLOP3.LUT UP5, UPT, UPT, UPT, UPT, 0x80, 0x8 ;  /* 0x000000000008789c */ /* 0x000fe40003faf070 */
[----:B---3--:R-:W-:-:S04]  /*0430*/  UISETP.NE.U32.AND UP1, UPT, UR6, URZ, UPT ;  /* 0x000000ff0600728c */ /* 0x008fc8000bf25070 */
[----:B------:R-:W-:-:S04]  /*0440*/  UISETP.NE.AND.EX UP1, UPT, UR7, URZ, UPT, UP1 ;  /* 0x000000ff0700728c */ /* 0x000fc8000bf25310 */
[----:B------:R-:W-:-:S04]  /*0450*/  UISETP.EQ.OR.EX UP2, UPT, UR5, URZ, !UP1, UP0 ;  /* 0x000000ff0500728c */ /* 0x000fc8000cf42700 */
[----:B------:R-:W-:-:S05]  /*0460*/  UP2UR UR50, UPR, URZ, 0x4 ;  /* 0x00000004ff327883 */ /* 0x000fca0008000000 */
[----:B------:R-:W-:Y:S07]  /*0470*/  BRA.U !UP2, `(.L_x_8) ;  /* 0x000000010a207547 */ /* 0x000fee000b800000 */
[----:B------:R-:W-:Y:S01]  /*0480*/  UISETP.NE.U32.AND UP2, UPT, UR4, URZ, UPT ;  /* 0x000000ff0400728c */ /* 0x000fe2000bf45070 */
[----:B-----5:R-:W-:Y:S01]  /*0490*/  FSETP.NEU.AND P0, PT, R35, RZ, PT ;  /* 0x000000ff2300720b */ /* 0x020fe20003f0d000 */
[----:B------:R-:W-:Y:S02]  /*04a0*/  USEL UR4, URZ, 0xffffffff, UP1 ;  /* 0xffffffffff047887 */ /* 0x000fe40008800000 */
[----:B------:R-:W-:-:S10]  /*04b0*/  UISETP.NE.AND.EX UP2, UPT, UR5, URZ, UPT, UP2 ;  /* 0x000000ff0500728c */ /* 0x000fd4000bf45320 */
[----:B------:R-:W-:Y:S01]  /*04c0*/  VOTEU.ANY UP0, P0 ;  /* 0x0000000000ff7886 */ /* 0x000fe20000000100 */
[----:B------:R-:W-:-:S04]  /*04d0*/  @!UP2 USEL UR4, URZ, 0xffffffff, UP0 ;  /* 0xffffffffff04a887 */ /* 0x000fc80008000000 */
[----:B------:R-:W-:-:S04]  /*04e0*/  ULOP3.LUT UR4, UR4, 0x1, URZ, 0xc0, !UPT ;  /* 0x0000000104047892 */ /* 0x000fc8000f8ec0ff */
[----:B------:R-:W-:-:S11]  /*04f0*/  UISETP.NE.U32.AND UP5, UPT, UR4, 0x1, UPT ;  /* 0x000000010400788c */ /* 0x000fd6000bfa5070 */
.L_x_8:
[----:B------:R-:W3:Y:S01]  /*0500*/  SHFL.IDX PT, R0, R66, RZ, 0x1f ;  /* 0x00001fff42007589 */ /* 0x000ee200000e0000 */
[----:B------:R-:W-:-:S04]  /*0510*/  UISETP.NE.AND UP0, UPT, UR10, 0x2, UPT ;  /* 0x000000020a00788c */ /* 0x000fc8000bf05270 */
[----:B------:R-:W-:Y:S02]  /*0520*/  UISETP.EQ.AND UP2, UPT, UR9, URZ, !UP0 ;  /* 0x000000ff0900728c */ /* 0x000fe4000c742270 */
[----:B------:R-:W-:-:S04]  /*0530*/  USEL UR6, URZ, 0x1, UP0 ;  /* 0x00000001ff067887 */ /* 0x000fc80008000000 */
[----:B------:R-:W-:Y:S02]  /*0540*/  PLOP3.LUT P5, PT, P1, PT, UP2, 0x80, 0x8 ;  /* 0x000000000008781c */ /* 0x000fe40000faf028 */
[----:B---3--:R-:W-:-:S13]  /*0550*/  ISETP.NE.AND P0, PT, R0, RZ, PT ;  /* 0x000000ff0000720c */ /* 0x008fda0003f05270 */
[----:B------:R-:W-:Y:S05]  /*0560*/  @P0 BRA `(.L_x_9) ;  /* 0x00000000005c0947 */ /* 0x000fea0003800000 */
[----:B------:R-:W-:Y:S01]  /*0570*/  UMOV UR7, 0x400 ;  /* 0x0000040000077882 */ /* 0x000fe20000000000 */
[----:B------:R-:W-:Y:S01]  /*0580*/  UMOV UR5, 0x1 ;  /* 0x0000000100057882 */ /* 0x000fe20000000000 */
[----:B------:R-:W-:Y:S01]  /*0590*/  UMOV UR4, 0x2 ;  /* 0x0000000200047882 */ /* 0x000fe20000000000 */
[----:B------:R-:W-:Y:S02]  /*05a0*/  ULEA UR7, UR37, UR7, 0x18 ;  /* 0x0000000725077291 */ /* 0x000fe4000f8ec0ff */
[----:B------:R-:W-:-:S04]  /*05b0*/  UIADD3 UR12, UPT, UPT, -UR5, 0x100000, URZ ;  /* 0x00100000050c7890 */ /* 0x000fc8000fffe1ff */
[----:B------:R-:W-:Y:S02]  /*05c0*/  USHF.L.U32 UR13, UR12, 0xb, URZ ;  /* 0x0000000b0c0d7899 */ /* 0x000fe400080006ff */
[----:B------:R-:W-:Y:S02]  /*05d0*/  USHF.L.U32 UR12, UR12, 0x1, URZ ;  /* 0x000000010c0c7899 */ /* 0x000fe400080006ff */
[----:B------:R-:W-:-:S04]  /*05e0*/  UIADD3 UR4, UPT, UPT, -UR4, 0x100000, URZ ;  /* 0x0010000004047890 */ /* 0x000fc8000fffe1ff */
[----:B------:R-:W-:Y:S02]  /*05f0*/  USHF.L.U32 UR5, UR4, 0xb, URZ ;  /* 0x0000000b04057899 */ /* 0x000fe400080006ff */
[----:B------:R-:W-:Y:S01]  /*0600*/  USHF.L.U32 UR4, UR4, 0x1, URZ ;  /* 0x0000000104047899 */ /* 0x000fe200080006ff */
[----:B------:R-:W-:Y:S01]  /*0610*/  ELECT P0, URZ, PT ;  /* 0x0000000000ff782f */ /* 0x000fe20003800000 */
[----:B------:R-:W3:Y:S02]  /*0620*/  FENCE.VIEW.ASYNC.S ;  /* 0x00000000000073c6 */ /* 0x000ee40000000000 */
[----:B---3--:R3:W4:Y:S08]  /*0630*/  SYNCS.EXCH.64 URZ, [UR7], UR12 ;  /* 0x0000000c07ff75b2 */ /* 0x0087300008000100 */
[----:B------:R3:W1:Y:S01]  /*0640*/  SYNCS.EXCH.64 URZ, [UR7+0x28], UR4 ;  /* 0x0000280407ff75b2 */ /* 0x0006620008000100 */
        /* <DEDUP_REMOVED lines=8> */
[----:B------:R-:W-:Y:S01]  /*06d0*/  NOP ;  /* 0x0000000000007918 */ /* 0x000fe20000000000 */
.L_x_9:
[----:B------:R-:W2:Y:S01]  /*06e0*/  SHFL.IDX PT, R0, R66, RZ, 0x1f ;  /* 0x00001fff42007589 */ /* 0x000ea200000e0000 */
[----:B------:R-:W-:Y:S01]  /*06f0*/  NOP ;  /* 0x0000000000007918 */ /* 0x000fe20000000000 */
[----:B--2---:R-:W-:-:S13]  /*0700*/  ISETP.NE.AND P0, PT, R0, 0x1, PT ;  /* 0x000000010000780c */ /* 0x004fda0003f05270 */
[----:B------:R-:W-:Y:S05]  /*0710*/  @P0 BRA `(.L_x_10) ;  /* 0x0000000000540947 */ /* 0x000fea0003800000 */
[----:B---3--:R-:W-:Y:S01]  /*0720*/  UMOV UR7, 0x400 ;  /* 0x0000040000077882 */ /* 0x008fe20000000000 */
        /* <DEDUP_REMOVED lines=10> */
[----:B------:R-:W2:Y:S02]  /*07d0*/  FENCE.VIEW.ASYNC.S ;  /* 0x00000000000073c6 */ /* 0x000ea40000000000 */
[----:B--2---:R2:W3:Y:S08]  /*07e0*/  SYNCS.EXCH.64 URZ, [UR7+0x50], UR12 ;  /* 0x0000500c07ff75b2 */ /* 0x0044f00008000100 */
        /* <DEDUP_REMOVED lines=8> */
.L_x_10:
[----:B------:R-:W4:Y:S01]  /*0870*/  SHFL.IDX PT, R0, R66, RZ, 0x1f ;  /* 0x00001fff42007589 */ /* 0x000f2200000e0000 */
[----:B------:R-:W-:Y:S01]  /*0880*/  NOP ;  /* 0x0000000000007918 */ /* 0x000fe20000000000 */
[----:B----4-:R-:W-:-:S13]  /*0890*/  ISETP.NE.AND P0, PT, R0, 0x3, PT ;  /* 0x000000030000780c */ /* 0x010fda0003f05270 */
[----:B------:R-:W-:Y:S05]  /*08a0*/  @P0 BRA `(.L_x_11) ;  /* 0x00000000002c0947 */ /* 0x000fea0003800000 */
[----:B--23--:R-:W-:Y:S01]  /*08b0*/  UMOV UR5, 0x400 ;  /* 0x0000040000057882 */ /* 0x00cfe20000000000 */
[----:B------:R-:W-:Y:S01]  /*08c0*/  UMOV UR4, 0x20 ;  /* 0x0000002000047882 */ /* 0x000fe20000000000 */
[----:B------:R-:W-:Y:S02]  /*08d0*/  ULEA UR5, UR37, UR5, 0x18 ;  /* 0x0000000525057291 */ /* 0x000fe4000f8ec0ff */
[----:B------:R-:W-:-:S04]  /*08e0*/  UIADD3 UR12, UPT, UPT, -UR4, 0x100000, URZ ;  /* 0x00100000040c7890 */ /* 0x000fc8000fffe1ff */
[----:B------:R-:W-:Y:S02]  /*08f0*/  USHF.L.U32 UR13, UR12, 0xb, URZ ;  /* 0x0000000b0c0d7899 */ /* 0x000fe400080006ff */
[----:B------:R-:W-:Y:S01]  /*0900*/  USHF.L.U32 UR12, UR12, 0x1, URZ ;  /* 0x000000010c0c7899 */ /* 0x000fe200080006ff */
[----:B------:R-:W-:Y:S01]  /*0910*/  ELECT P0, URZ, PT ;  /* 0x0000000000ff782f */ /* 0x000fe20003800000 */
[----:B------:R-:W2:Y:S10]  /*0920*/  FENCE.VIEW.ASYNC.S ;  /* 0x00000000000073c6 */ /* 0x000eb40000000000 */
[----:B--2---:R4:W2:Y:S01]  /*0930*/  SYNCS.EXCH.64 URZ, [UR5+0x90], UR12 ;  /* 0x0000900c05ff75b2 */ /* 0x0048a20008000100 */
[----:B------:R4:W3:Y:S02]  /*0940*/  SYNCS.EXCH.64 URZ, [UR5+0x98], UR12 ;  /* 0x0000980c05ff75b2 */ /* 0x0008e40008000100 */
[----:B----4-:R-:W-:Y:S01]  /*0950*/  NOP ;  /* 0x0000000000007918 */ /* 0x010fe20000000000 */
.L_x_11:
[----:B------:R-:W4:Y:S01]  /*0960*/  SHFL.IDX PT, R0, R66, RZ, 0x1f ;  /* 0x00001fff42007589 */ /* 0x000f2200000e0000 */
[----:B------:R-:W-:Y:S01]  /*0970*/  NOP ;  /* 0x0000000000007918 */ /* 0x000fe20000000000 */
[----:B----4-:R-:W-:-:S13]  /*0980*/  ISETP.NE.AND P0, PT, R0, 0x4, PT ;  /* 0x000000040000780c */ /* 0x010fda0003f05270 */
[----:B------:R-:W-:Y:S05]  /*0990*/  @P0 BRA `(.L_x_12) ;  /* 0x0000000000480947 */ /* 0x000fea0003800000 */
[----:B--23--:R-:W-:Y:S01]  /*09a0*/  UMOV UR7, 0x3a0 ;  /* 0x000003a000077882 */ /* 0x00cfe20000000000 */
[----:B------:R-:W-:Y:S01]  /*09b0*/  UMOV UR5, 0x400 ;  /* 0x0000040000057882 */ /* 0x000fe20000000000 */
[----:B------:R-:W-:Y:S01]  /*09c0*/  USEL UR7, UR7, 0x320, UP5 ;  /* 0x0000032007077887 */ /* 0x000fe2000a800000 */
        /* <DEDUP_REMOVED lines=10> */
[----:B--2---:R4:W2:Y:S08]  /*0a70*/  SYNCS.EXCH.64 URZ, [UR5+0xa0], UR12 ;  /* 0x0000a00c05ff75b2 */ /* 0x0048b00008000100 */
[----:B------:R4:W3:Y:S01]  /*0a80*/  SYNCS.EXCH.64 URZ, [UR5+0xb0], UR14 ;  /* 0x0000b00e05ff75b2 */ /* 0x0008e20008000100 */
[----:B------:R4:W1:Y:S01]  /*0a90*/  SYNCS.EXCH.64 URZ, [UR5+0xa8], UR12 ;  /* 0x0000a80c05ff75b2 */ /* 0x0008620008000100 */
[----:B------:R4:W1:Y:S02]  /*0aa0*/  SYNCS.EXCH.64 URZ, [UR5+0xb8], UR14 ;  /* 0x0000b80e05ff75b2 */ /* 0x0008640008000100 */
[----:B----4-:R-:W-:Y:S01]  /*0ab0*/  NOP ;  /* 0x0000000000007918 */ /* 0x010fe20000000000 */
.L_x_12:
[----:B------:R-:W4:Y:S01]  /*0ac0*/  SHFL.IDX PT, R0, R66, RZ, 0x1f ;  /* 0x00001fff42007589 */ /* 0x000f2200000e0000 */
[----:B------:R-:W-:Y:S01]  /*0ad0*/  NOP ;  /* 0x0000000000007918 */ /* 0x000fe20000000000 */
[----:B----4-:R-:W-:-:S13]  /*0ae0*/  ISETP.NE.AND P0, PT, R0, 0x5, PT ;  /* 0x000000050000780c */ /* 0x010fda0003f05270 */
[----:B------:R-:W-:Y:S05]  /*0af0*/  @P0 BRA `(.L_x_13) ;  /* 0x0000000000540947 */ /* 0x000fea0003800000 */
[----:B--23--:R-:W-:Y:S01]  /*0b00*/  UMOV UR7, 0x400 ;  /* 0x0000040000077882 */ /* 0x00cfe20000000000 */
        /* <DEDUP_REMOVED lines=14> */
[----:B------:R4:W1:Y:S01]  /*0bf0*/  SYNCS.EXCH.64 URZ, [UR7+0xe8], UR4 ;  /* 0x0000e80407ff75b2 */ /* 0x0008620008000100 */
[----:B------:R4:W1:Y:S01]  /*0c00*/  SYNCS.EXCH.64 URZ, [UR7+0xd0], UR12 ;  /* 0x0000d00c07ff75b2 */ /* 0x0008620008000100 */
[----:B------:R4:W1:Y:S01]  /*0c10*/  SYNCS.EXCH.64 URZ, [UR7+0xf0], UR4 ;  /* 0x0000f00407ff75b2 */ /* 0x0008620008000100 */
[----:B------:R4:W1:Y:S01]  /*0c20*/  SYNCS.EXCH.64 URZ, [UR7+0xd8], UR12 ;  /* 0x0000d80c07ff75b2 */ /* 0x0008620008000100 */
[----:B------:R4:W1:Y:S02]  /*0c30*/  SYNCS.EXCH.64 URZ, [UR7+0xf8], UR4 ;  /* 0x0000f80407ff75b2 */ /* 0x0008640008000100 */
[----:B----4-:R-:W-:Y:S01]  /*0c40*/  NOP ;  /* 0x0000000000007918 */ /* 0x010fe20000000000 */
.L_x_13:
[----:B------:R-:W4:Y:S01]  /*0c50*/  SHFL.IDX PT, R0, R66, RZ, 0x1f ;  /* 0x00001fff42007589 */ /* 0x000f2200000e0000 */
[----:B------:R-:W-:Y:S01]  /*0c60*/  ISETP.NE.OR P1, PT, RZ, UR10, !P1 ;  /* 0x0000000aff007c0c */ /* 0x000fe2000cf25670 */
        /* <DEDUP_REMOVED lines=12> */
[----:B------:R4:W3:Y:S01]  /*0d30*/  SYNCS.EXCH.64 URZ, [UR5+0x110], UR12 ;  /* 0x0001100c05ff75b2 */ /* 0x0008e20008000100 */
[----:B------:R4:W1:Y:S01]  /*0d40*/  SYNCS.EXCH.64 URZ, [UR5+0x108], UR12 ;  /* 0x0001080c05ff75b2 */ /* 0x0008620008000100 */
[----:B------:R4:W1:Y:S02]  /*0d50*/  SYNCS.EXCH.64 URZ, [UR5+0x118], UR12 ;  /* 0x0001180c05ff75b2 */ /* 0x0008640008000100 */
[----:B----4-:R-:W-:Y:S01]  /*0d60*/  NOP ;  /* 0x0000000000007918 */ /* 0x010fe20000000000 */
.L_x_14:
[----:B------:R-:W-:Y:S01]  /*0d70*/  VOTEU.ALL UP0, P1 ;  /* 0x0000000000ff7886 */ /* 0x000fe20000800000 */
[----:B--23--:R-:W-:Y:S01]  /*0d80*/  UMOV UR12, 0x20 ;  /* 0x00000020000c7882 */ /* 0x00cfe20000000000 */
[----:B------:R-:W2:Y:S01]  /*0d90*/  LDCU UR5, c[0x0][0x36c] ;  /* 0x00006d80ff0577ac */ /* 0x000ea20008000800 */
[----:B------:R-:W-:Y:S01]  /*0da0*/  NOP ;  /* 0x0000000000007918 */ /* 0x000fe20000000000 */
[----:B------:R-:W-:Y:S01]  /*0db0*/  LOP3.LUT R10, R72, 0x1f, RZ, 0xc0, !PT ;  /* 0x0000001f480a7812 */ /* 0x000fe200078ec0ff */
[----:B------:R-:W-:Y:S01]  /*0dc0*/  @!UP0 UMOV UR4, 0x400 ;  /* 0x0000040000048882 */ /* 0x000fe20000000000 */
[----:B------:R-:W-:-:S04]  /*0dd0*/  @!UP0 UIADD3 UR12, UPT, UPT, -UR12, 0x100000, URZ ;  /* 0x001000000c0c8890 */ /* 0x000fc8000fffe1ff */
[----:B------:R-:W-:Y:S02]  /*0de0*/  @!UP0 USHF.L.U32 UR13, UR12, 0xb, URZ ;  /* 0x0000000b0c0d8899 */ /* 0x000fe400080006ff */
[----:B------:R-:W-:Y:S02]  /*0df0*/  @!UP0 USHF.L.U32 UR12, UR12, 0x1, URZ ;  /* 0x000000010c0c8899 */ /* 0x000fe400080006ff */
[----:B------:R-:W-:Y:S01]  /*0e00*/  @!UP0 ULEA UR4, UR37, UR4, 0x18 ;  /* 0x0000000425048291 */ /* 0x000fe2000f8ec0ff */
[----:B------:R-:W-:Y:S01]  /*0e10*/  VOTEU.ALL UP0, P1 ;  /* 0x0000000000ff7886 */ /* 0x000fe20000800000 */
[----:B------:R-:W-:Y:S02]  /*0e20*/  UISETP.NE.AND UP4, UPT, UR10, URZ, UPT ;  /* 0x000000ff0a00728c */ /* 0x000fe4000bf85270 */
[----:B--2---:R-:W-:Y:S01]  /*0e30*/  UISETP.EQ.U32.AND UP2, UPT, UR5, 0x1, UPT ;  /* 0x000000010500788c */ /* 0x004fe2000bf42070 */
[----:B------:R-:W2:Y:S07]  /*0e40*/  FENCE.VIEW.ASYNC.S ;  /* 0x00000000000073c6 */ /* 0x000eae0000000000 */
[----:B--2---:R2:W3:Y:S01]  /*0e50*/  @!UP0 SYNCS.EXCH.64 URZ, [UR4+0x120], UR12 ;  /* 0x0001200c04ff85b2 */ /* 0x0044e20008000100 */
[----:B------:R-:W-:Y:S05]  /*0e60*/  BRA.U !UP2, `(.L_x_15) ;  /* 0x000000010a087547 */ /* 0x000fea000b800000 */
[----:B-1-3--:R-:W-:Y:S01]  /*0e70*/  UCGABAR_ARV ;  /* 0x00000000000079c7 */ /* 0x00afe20008000000 */
[----:B------:R-:W-:Y:S05]  /*0e80*/  BRA `(.L_x_16) ;  /* 0x0000000000047947 */ /* 0x000fea0003800000 */
.L_x_15:
[----:B-1-3--:R-:W-:Y:S01]  /*0e90*/  NOP ;  /* 0x0000000000007918 */ /* 0x00afe20000000000 */
.L_x_16:
[----:B------:R-:W1:Y:S01]  /*0ea0*/  S2R R11, SR_CTAID.X ;  /* 0x00000000000b7919 */ /* 0x000e620000002500 */
[----:B------:R-:W-:-:S05]  /*0eb0*/  CS2R.32 R60, SR_CgaSize ;  /* 0x00000000003c7805 */ /* 0x000fca0000008a00 */
[----:B------:R-:W-:-:S05]  /*0ec0*/  IMAD R60, R60, -0xa0, RZ ;  /* 0xffffff603c3c7824 */ /* 0x000fca00078e02ff */
[----:B------:R-:W-:-:S14]  /*0ed0*/  R2UR UR5, R60 ;  /* 0x000000003c0572ca */ /* 0x000fdc00000e0000 */
[----:B------:R-:W3:Y:S01]  /*0ee0*/  LDCU UR5, c[0x0][UR5+0x2b0] ;  /* 0x00005600050577ac */ /* 0x000ee20008000800 */
[----:B------:R-:W-:-:S05]  /*0ef0*/  CS2R.32 R0, SR_CgaSize ;  /* 0x0000000000007805 */ /* 0x000fca0000008a00 */
[----:B------:R-:W-:-:S06]  /*0f00*/  IMAD R0, R0, -0xa0, RZ ;  /* 0xffffff6000007824 */ /* 0x000fcc00078e02ff */
[----:B------:R-:W4:Y:S01]  /*0f10*/  LDC R0, c[0x0][R0+0x2a0] ;  /* 0x0000a80000007b82 */ /* 0x000f220000000800 */
[----:B------:R-:W-:Y:S01]  /*0f20*/  PRMT R8, RZ, 0x7610, R8 ;  /* 0x00007610ff087816 */ /* 0x000fe20000000008 */
[----:B------:R-:W3:Y:S01]  /*0f30*/  S2R R20, SR_CTAID.Y ;  /* 0x0000000000147919 */ /* 0x000ee20000002600 */
[----:B------:R-:W-:-:S05]  /*0f40*/  CS2R.32 R60, SR_CgaSize ;  /* 0x00000000003c7805 */ /* 0x000fca0000008a00 */
[----:B------:R-:W-:-:S05]  /*0f50*/  IMAD R60, R60, -0xa0, RZ ;  /* 0xffffff603c3c7824 */ /* 0x000fca00078e02ff */
[----:B--2---:R-:W-:-:S14]  /*0f60*/  R2UR UR4, R60 ;  /* 0x000000003c0472ca */ /* 0x004fdc00000e0000 */
[----:B------:R-:W2:Y:S01]  /*0f70*/  LDCU UR4, c[0x0][UR4+0x2b4] ;  /* 0x00005680040477ac */ /* 0x000ea20008000800 */
[----:B------:R-:W1:Y:S01]  /*0f80*/  LDCU UR11, c[0x0][0xb30] ;  /* 0x00016600ff0b77ac */ /* 0x000e620008000800 */
[----:B------:R-:W3:Y:S01]  /*0f90*/  LDC R9, c[0x0][0xb24] ;  /* 0x0002c900ff097b82 */ /* 0x000ee20000000800 */
[----:B------:R-:W-:Y:S02]  /*0fa0*/  UISETP.GT.U32.AND UP0, UPT, UR9, 0xffff, UPT ;  /* 0x0000ffff0900788c */ /* 0x000fe4000bf04070 */
[----:B------:R-:W-:Y:S02]  /*0fb0*/  USHF.L.U32 UR7, UR37, 0xa, URZ ;  /* 0x0000000a25077899 */ /* 0x000fe400080006ff */
[----:B------:R-:W-:Y:S01]  /*0fc0*/  USEL UR12, UR9, 0xffff, !UP0 ;  /* 0x0000ffff090c7887 */ /* 0x000fe2000c000000 */
[----:B------:R-:W-:-:S05]  /*0fd0*/  CS2R.32 R58, SR_CgaSize ;  /* 0x00000000003a7805 */ /* 0x000fca0000008a00 */
[----:B------:R-:W-:-:S06]  /*0fe0*/  IMAD R58, R58, -0xa0, RZ ;  /* 0xffffff603a3a7824 */ /* 0x000fcc00078e02ff */
[----:B------:R-:W4:Y:S01]  /*0ff0*/  LDC R58, c[0x0][R58+0x2a4] ;  /* 0x0000a9003a3a7b82 */ /* 0x000f220000000800 */
[----:B------:R-:W-:Y:S02]  /*1000*/  ULOP3.LUT UR7, UR7, 0x800, URZ, 0xc0, !UPT ;  /* 0x0000080007077892 */ /* 0x000fe4000f8ec0ff */
[----:B------:R-:W-:Y:S02]  /*1010*/  ULOP3.LUT UR12, UR12, 0xffff, URZ, 0xc0, !UPT ;  /* 0x0000ffff0c0c7892 */ /* 0x000fe4000f8ec0ff */
[----:B------:R-:W-:-:S03]  /*1020*/  UISETP.NE.AND UP3, UPT, UR10, 0x2, UPT ;  /* 0x000000020a00788c */ /* 0x000fc6000bf65270 */
[----:B------:R-:W4:Y:S01]  /*1030*/  LDC R26, c[0x0][0xb24] ;  /* 0x0002c900ff1a7b82 */ /* 0x000f220000000800 */
[----:B-1----:R-:W-:Y:S01]  /*1040*/  UISETP.NE.AND UP0, UPT, UR11, 0x1, UPT ;  /* 0x000000010b00788c */ /* 0x002fe2000bf05270 */
[----:B------:R-:W-:Y:S01]  /*1050*/  I2FP.F32.U32 R60, R11 ;  /* 0x0000000b003c7245 */ /* 0x000fe20000201000 */
[----:B------:R-:W-:-:S05]  /*1060*/  IMAD.MOV.U32 R21, RZ, RZ, R11 ;  /* 0x000000ffff157224 */ /* 0x000fca00078e000b */
[----:B------:R-:W1:Y:S01]  /*1070*/  S2UR UR36, SR_CTAID.Z ;  /* 0x00000000002479c3 */ /* 0x000e620000002700 */
[----:B---3--:R-:W-:Y:S02]  /*1080*/  ISETP.GE.AND P0, PT, R9, 0x1, PT ;  /* 0x000000010900780c */ /* 0x008fe40003f06270 */
[----:B------:R-:W-:Y:S01]  /*1090*/  I2FP.F32.U32 R3, R20 ;  /* 0x0000001400037245 */ /* 0x000fe20000201000 */
[----:B------:R-:W-:Y:S01]  /*10a0*/  FMUL R60, R60, UR5 ;  /* 0x000000053c3c7c20 */ /* 0x000fe20008400000 */
[----:B------:R-:W-:-:S03]  /*10b0*/  USHF.R.U32.HI UR5, URZ, 0x6, UR7 ;  /* 0x00000006ff057899 */ /* 0x000fc60008011607 */
[----:B--2---:R-:W-:Y:S01]  /*10c0*/  FMUL R3, R3, UR4 ;  /* 0x0000000403037c20 */ /* 0x004fe20008400000 */
[----:B------:R-:W-:Y:S01]  /*10d0*/  UMOV UR4, 0x5 ;  /* 0x0000000500047882 */ /* 0x000fe20000000000 */
[----:B------:R-:W2:Y:S01]  /*10e0*/  F2I.U32.TRUNC.NTZ R60, R60 ;  /* 0x0000003c003c7305 */ /* 0x000ea2000020f000 */
[----:B------:R-:W-:-:S07]  /*10f0*/  USHF.L.U32 UR4, UR4, UR12, URZ ;  /* 0x0000000c04047299 */ /* 0x000fce00080006ff */
[----:B------:R-:W3:Y:S01]  /*1100*/  F2I.U32.TRUNC.NTZ R3, R3 ;  /* 0x0000000300037305 */ /* 0x000ee2000020f000 */
[----:B--2---:R-:W-:-:S04]  /*1110*/  IMAD.MOV R60, RZ, RZ, -R60 ;  /* 0x000000ffff3c7224 */ /* 0x004fc800078e0a3c */
[----:B----4-:R-:W-:Y:S01]  /*1120*/  IMAD R60, R0, R60, R11 ;  /* 0x0000003c003c7224 */ /* 0x010fe200078e020b */
[----:B------:R-:W-:Y:S02]  /*1130*/  PRMT R0, RZ, 0x7610, R0 ;  /* 0x00007610ff007816 */ /* 0x000fe40000000000 */
[----:B---3--:R-:W-:-:S05]  /*1140*/  IADD3 R3, PT, PT, -R3, RZ, RZ ;  /* 0x000000ff03037210 */ /* 0x008fca0007ffe1ff */
[----:B------:R-:W-:Y:S01]  /*1150*/  IMAD R58, R58, R3, R20 ;  /* 0x000000033a3a7224 */ /* 0x000fe200078e0214 */
[----:B-1----:R-:W-:Y:S06]  /*1160*/  BRA.U UP4, `(.L_x_17) ;  /* 0x0000000104387547 */ /* 0x002fec000b800000 */
[----:B------:R-:W-:Y:S02]  /*1170*/  ISETP.NE.AND P1, PT, R58, RZ, PT ;  /* 0x000000ff3a00720c */ /* 0x000fe40003f25270 */
[C---:B------:R-:W-:Y:S02]  /*1180*/  LOP3.LUT R0, R60.reuse, 0x2, RZ, 0x3c, !PT ;  /* 0x000000023c007812 */ /* 0x040fe400078e3cff */
[----:B------:R-:W-:Y:S02]  /*1190*/  ISETP.GT.U32.AND P2, PT, R60, 0x1, P1 ;  /* 0x000000013c00780c */ /* 0x000fe40000f44070 */
[----:B------:R-:W-:Y:S01]  /*11a0*/  ISETP.GT.U32.AND P1, PT, R0, 0x1, P1 ;  /* 0x000000010000780c */ /* 0x000fe20000f24070 */
[----:B------:R-:W-:Y:S01]  /*11b0*/  IMAD.MOV.U32 R0, RZ, RZ, 0x3 ;  /* 0x00000003ff007424 */ /* 0x000fe200078e00ff */
[----:B------:R-:W-:Y:S02]  /*11c0*/  SEL R4, RZ, 0x1, P2 ;  /* 0x00000001ff047807 */ /* 0x000fe40001000000 */
[----:B------:R-:W-:-:S02]  /*11d0*/  SEL R2, RZ, 0x4, P1 ;  /* 0x00000004ff027807 */ /* 0x000fc40000800000 */
[----:B------:R-:W-:Y:S02]  /*11e0*/  SEL R5, RZ, 0x2, P2 ;  /* 0x00000002ff057807 */ /* 0x000fe40001000000 */
[----:B------:R-:W-:Y:S02]  /*11f0*/  LOP3.LUT R3, R60, 0xfffffffe, RZ, 0xc0, !PT ;  /* 0xfffffffe3c037812 */ /* 0x000fe400078ec0ff */
[----:B------:R-:W-:Y:S02]  /*1200*/  IADD3 R5, PT, PT, R2, R5, R4 ;  /* 0x0000000502057210 */ /* 0x000fe40007ffe004 */
[----:B------:R-:W-:Y:S02]  /*1210*/  SEL R2, RZ, 0x8, P1 ;  /* 0x00000008ff027807 */ /* 0x000fe40000800000 */
[----:B------:R-:W-:-:S03]  /*1220*/  SHF.L.U32 R0, R0, R3, RZ ;  /* 0x0000000300007219 */ /* 0x000fc600000006ff */
[----:B------:R-:W-:-:S05]  /*1230*/  IMAD.IADD R2, R5, 0x1, R2 ;  /* 0x0000000105027824 */ /* 0x000fca00078e0202 */
[----:B------:R-:W-:Y:S02]  /*1240*/  PRMT R8, R2, 0x7610, R8 ;  /* 0x0000761002087816 */ /* 0x000fe40000000008 */
.L_x_17:
[----:B------:R-:W-:Y:S05]  /*1250*/  @!P0 BRA `(.L_x_18) ;  /* 0x0000000000b88947 */ /* 0x000fea0003800000 */
[----:B------:R-:W1:Y:S01]  /*1260*/  LDC.64 R4, c[0x0][0xb18] ;  /* 0x0002c600ff047b82 */ /* 0x000e620000000a00 */
[----:B------:R-:W-:-:S07]  /*1270*/  ISETP.NE.AND P0, PT, R9, 0x1, PT ;  /* 0x000000010900780c */ /* 0x000fce0003f05270 */
[----:B------:R-:W2:Y:S08]  /*1280*/  LDC R14, c[0x0][0xb0c] ;  /* 0x0002c300ff0e7b82 */ /* 0x000eb00000000800 */
[----:B------:R-:W3:Y:S08]  /*1290*/  LDC R13, c[0x0][0x370] ;  /* 0x0000dc00ff0d7b82 */ /* 0x000ef00000000800 */
[----:B------:R-:W4:Y:S01]  /*12a0*/  LDC R16, c[0x0][0x374] ;  /* 0x0000dd00ff107b82 */ /* 0x000f220000000800 */
[----:B-1----:R-:W-:-:S07]  /*12b0*/  ISETP.NE.AND P1, PT, R4, 0x1, PT ;  /* 0x000000010400780c */ /* 0x002fce0003f25270 */
[----:B------:R-:W3:Y:S01]  /*12c0*/  LDC.64 R6, c[0x0][0xb10] ;  /* 0x0002c400ff067b82 */ /* 0x000ee20000000a00 */
[----:B--2---:R-:W-:-:S07]  /*12d0*/  ISETP.NE.AND P2, PT, R14, 0x1, PT ;  /* 0x000000010e00780c */ /* 0x004fce0003f45270 */
[----:B------:R-:W1:Y:S08]  /*12e0*/  LDC R12, c[0x0][0xb20] ;  /* 0x0002c800ff0c7b82 */ /* 0x000e700000000800 */
[----:B------:R-:W2:Y:S01]  /*12f0*/  LDC.64 R2, c[0x0][0xb28] ;  /* 0x0002ca00ff027b82 */ /* 0x000ea20000000a00 */
[----:B----4-:R-:W-:-:S04]  /*1300*/  IMAD.HI.U32 R15, R16, R5, RZ ;  /* 0x00000005100f7227 */ /* 0x010fc800078e00ff */
[----:B------:R-:W-:-:S04]  /*1310*/  IMAD.HI.U32 R5, R20, R5, RZ ;  /* 0x0000000514057227 */ /* 0x000fc800078e00ff */
[----:B---3--:R-:W-:-:S04]  /*1320*/  IMAD.HI.U32 R18, R13, R6, RZ ;  /* 0x000000060d127227 */ /* 0x008fc800078e00ff */
[C---:B------:R-:W-:Y:S01]  /*1330*/  IMAD.HI.U32 R22, R11.reuse, R6, RZ ;  /* 0x000000060b167227 */ /* 0x040fe200078e00ff */
[-C--:B------:R-:W-:Y:S02]  /*1340*/  @P2 SHF.R.U32.HI R13, RZ, R7.reuse, R18 ;  /* 0x00000007ff0d2219 */ /* 0x080fe40000011612 */
[-C--:B-1----:R-:W-:Y:S02]  /*1350*/  @P1 SHF.R.U32.HI R16, RZ, R12.reuse, R15 ;  /* 0x0000000cff101219 */ /* 0x082fe4000001160f */
[----:B------:R-:W-:Y:S02]  /*1360*/  SHF.R.U32.HI R5, RZ, R12, R5 ;  /* 0x0000000cff057219 */ /* 0x000fe40000011605 */
[----:B------:R-:W-:Y:S02]  /*1370*/  SHF.R.U32.HI R22, RZ, R7, R22 ;  /* 0x00000007ff167219 */ /* 0x000fe40000011616 */
[----:B------:R-:W-:Y:S01]  /*1380*/  SEL R5, R20, R5, !P1 ;  /* 0x0000000514057207 */ /* 0x000fe20004800000 */
[----:B--2---:R-:W-:Y:S01]  /*1390*/  IMAD.HI.U32 R18, R16, R2, RZ ;  /* 0x0000000210127227 */ /* 0x004fe200078e00ff */
[----:B------:R-:W-:-:S02]  /*13a0*/  SEL R21, R11, R22, !P2 ;  /* 0x000000160b157207 */ /* 0x000fc40005000000 */
[----:B------:R-:W-:Y:S01]  /*13b0*/  IADD3 R7, PT, PT, -R5, RZ, RZ ;  /* 0x000000ff05077210 */ /* 0x000fe20007ffe1ff */
[----:B------:R-:W-:Y:S01]  /*13c0*/  IMAD.HI.U32 R6, R13, R2, RZ ;  /* 0x000000020d067227 */ /* 0x000fe200078e00ff */
[----:B------:R-:W-:-:S03]  /*13d0*/  @P0 SHF.R.U32.HI R16, RZ, R3, R18 ;  /* 0x00000003ff100219 */ /* 0x000fc60000011612 */
[----:B------:R-:W-:Y:S01]  /*13e0*/  IMAD R7, R4, R7, R20 ;  /* 0x0000000704077224 */ /* 0x000fe200078e0214 */
[----:B------:R-:W-:Y:S01]  /*13f0*/  @P0 SHF.R.U32.HI R13, RZ, R3, R6 ;  /* 0x00000003ff0d0219 */ /* 0x000fe20000011606 */
[----:B------:R-:W-:-:S04]  /*1400*/  IMAD R16, R16, R9, RZ ;  /* 0x0000000910107224 */ /* 0x000fc800078e02ff */
[----:B------:R-:W-:Y:S01]  /*1410*/  IMAD R6, R13, R9, RZ ;  /* 0x000000090d067224 */ /* 0x000fe200078e02ff */
[----:B------:R-:W-:-:S04]  /*1420*/  ISETP.GE.AND P1, PT, R5, R16, PT ;  /* 0x000000100500720c */ /* 0x000fc80003f26270 */
[----:B------:R-:W-:Y:S01]  /*1430*/  ISETP.GE.OR P1, PT, R21, R6, P1 ;  /* 0x000000061500720c */ /* 0x000fe20000f26670 */
[----:B------:R-:W-:-:S05]  /*1440*/  IMAD.HI.U32 R6, R5, R2, RZ ;  /* 0x0000000205067227 */ /* 0x000fca00078e00ff */
[----:B------:R-:W-:-:S04]  /*1450*/  SHF.R.U32.HI R6, RZ, R3, R6 ;  /* 0x00000003ff067219 */ /* 0x000fc80000011606 */
[----:B------:R-:W-:-:S03]  /*1460*/  SEL R6, R5, R6, !P0 ;  /* 0x0000000605067207 */ /* 0x000fc60004000000 */
[----:B------:R-:W-:Y:S01]  /*1470*/  @!P1 IMAD.HI.U32 R12, R21, R2, RZ ;  /* 0x00000002150c9227 */ /* 0x000fe200078e00ff */
[----:B------:R-:W-:-:S04]  /*1480*/  IADD3 R2, PT, PT, -R6, RZ, RZ ;  /* 0x000000ff06027210 */ /* 0x000fc80007ffe1ff */
[----:B------:R-:W-:Y:S01]  /*1490*/  @!P1 SHF.R.U32.HI R12, RZ, R3, R12 ;  /* 0x00000003ff0c9219 */ /* 0x000fe2000001160c */
[----:B------:R-:W-:-:S03]  /*14a0*/  IMAD R2, R9, R2, R5 ;  /* 0x0000000209027224 */ /* 0x000fc600078e0205 */
[----:B------:R-:W-:-:S05]  /*14b0*/  @!P1 SEL R3, R21, R12, !P0 ;  /* 0x0000000c15039207 */ /* 0x000fca0004000000 */
[--C-:B------:R-:W-:Y:S02]  /*14c0*/  @!P1 IMAD.IADD R6, R6, 0x1, -R3.reuse ;  /* 0x0000000106069824 */ /* 0x100fe400078e0a03 */
[----:B------:R-:W-:Y:S01]  /*14d0*/  @!P1 IMAD R3, R2, R13, R3 ;  /* 0x0000000d02039224 */ /* 0x000fe200078e0203 */
[----:B------:R-:W-:Y:S01]  /*14e0*/  IADD3 R2, PT, PT, -R21, RZ, RZ ;  /* 0x000000ff15027210 */ /* 0x000fe20007ffe1ff */
[----:B------:R-:W-:Y:S02]  /*14f0*/  @!P1 IMAD R5, R6, R9, R21 ;  /* 0x0000000906059224 */ /* 0x000fe400078e0215 */
[----:B------:R-:W-:Y:S02]  /*1500*/  @!P1 IMAD.MOV.U32 R21, RZ, RZ, R3 ;  /* 0x000000ffff159224 */ /* 0x000fe400078e0003 */
[----:B------:R-:W-:Y:S02]  /*1510*/  IMAD R2, R14, R2, R11 ;  /* 0x000000020e027224 */ /* 0x000fe400078e020b */
[----:B------:R-:W-:-:S02]  /*1520*/  IMAD R20, R5, R4, R7 ;  /* 0x0000000405147224 */ /* 0x000fc400078e0207 */
[----:B------:R-:W-:Y:S02]  /*1530*/  IMAD R21, R21, R14, R2 ;  /* 0x0000000e15157224 */ /* 0x000fe400078e0202 */
.L_x_18:
[----:B------:R-:W-:Y:S05]  /*1540*/  BRA.U UP0, `(.L_x_19) ;  /* 0x0000000100407547 */ /* 0x000fea000b800000 */
[----:B------:R-:W1:Y:S08]  /*1550*/  LDC.64 R4, c[0x0][0xb10] ;  /* 0x0002c400ff047b82 */ /* 0x000e700000000a00 */
[----:B------:R-:W2:Y:S08]  /*1560*/  LDC.64 R2, c[0x0][0xb18] ;  /* 0x0002c600ff027b82 */ /* 0x000eb00000000a00 */
[----:B------:R-:W3:Y:S08]  /*1570*/  LDC R6, c[0x0][0xb20] ;  /* 0x0002c800ff067b82 */ /* 0x000ef00000000800 */
[----:B------:R-:W4:Y:S01]  /*1580*/  LDC R12, c[0x0][0xb0c] ;  /* 0x0002c300ff0c7b82 */ /* 0x000f220000000800 */
[----:B-1----:R-:W-:-:S05]  /*1590*/  IMAD.HI.U32 R4, R21, R4, RZ ;  /* 0x0000000415047227 */ /* 0x002fca00078e00ff */
[----:B------:R-:W-:Y:S01]  /*15a0*/  SHF.R.U32.HI R4, RZ, R5, R4 ;  /* 0x00000005ff047219 */ /* 0x000fe20000011604 */
[----:B--2---:R-:W-:Y:S01]  /*15b0*/  IMAD.HI.U32 R3, R20, R3, RZ ;  /* 0x0000000314037227 */ /* 0x004fe200078e00ff */
[----:B------:R-:W-:-:S04]  /*15c0*/  ISETP.NE.AND P0, PT, R2, 0x1, PT ;  /* 0x000000010200780c */ /* 0x000fc80003f05270 */
[----:B---3--:R-:W-:-:S04]  /*15d0*/  SHF.R.U32.HI R3, RZ, R6, R3 ;  /* 0x00000006ff037219 */ /* 0x008fc80000011603 */
[----:B------:R-:W-:Y:S02]  /*15e0*/  SEL R3, R20, R3, !P0 ;  /* 0x0000000314037207 */ /* 0x000fe40004000000 */
[----:B----4-:R-:W-:-:S04]  /*15f0*/  ISETP.NE.AND P1, PT, R12, 0x1, PT ;  /* 0x000000010c00780c */ /* 0x010fc80003f25270 */
[----:B------:R-:W-:-:S05]  /*1600*/  SEL R6, R21, R4, !P1 ;  /* 0x0000000415067207 */ /* 0x000fca0004800000 */
[----:B------:R-:W-:Y:S02]  /*1610*/  IMAD.IADD R4, R3, 0x1, -R6 ;  /* 0x0000000103047824 */ /* 0x000fe400078e0a06 */
[----:B------:R-:W-:Y:S02]  /*1620*/  IMAD.IADD R3, R6, 0x1, -R3 ;  /* 0x0000000106037824 */ /* 0x000fe400078e0a03 */
[----:B------:R-:W-:Y:S02]  /*1630*/  IMAD R21, R4, R12, R21 ;  /* 0x0000000c04157224 */ /* 0x000fe400078e0215 */
[----:B------:R-:W-:Y:S02]  /*1640*/  IMAD R20, R3, R2, R20 ;  /* 0x0000000203147224 */ /* 0x000fe400078e0214 */
.L_x_19:
[----:B------:R-:W-:Y:S05]  /*1650*/  BRA.U !UP2, `(.L_x_20) ;  /* 0x000000010a0c7547 */ /* 0x000fea000b800000 */
[----:B------:R-:W-:Y:S01]  /*1660*/  UCGABAR_WAIT ;  /* 0x0000000000007dc7 */ /* 0x000fe20008000000 */
[----:B------:R-:W-:Y:S01]  /*1670*/  CCTL.IVALL ;  /* 0x00000000ff00798f */ /* 0x000fe20002000000 */
[----:B------:R-:W-:Y:S05]  /*1680*/  BRA `(.L_x_21) ;  /* 0x0000000000047947 */ /* 0x000fea0003800000 */
.L_x_20:
[----:B------:R-:W-:Y:S06]  /*1690*/  BAR.SYNC.DEFER_BLOCKING 0x0 ;  /* 0x0000000000007b1d */ /* 0x000fec0000010000 */
.L_x_21:
[----:B------:R-:W-:Y:S05]  /*16a0*/  BRA.U UP3, `(.L_x_22) ;  /* 0x0000001103e87547 */ /* 0x000fea000b800000 */
[----:B------:R-:W1:Y:S01]  /*16b0*/  LDCU UR13, c[0x0][0x38c] ;  /* 0x00007180ff0d77ac */ /* 0x000e620008000800 */
[----:B------:R-:W2:Y:S01]  /*16c0*/  LDC R9, c[0x0][0x370] ;  /* 0x0000dc00ff097b82 */ /* 0x000ea20000000800 */
[----:B------:R-:W-:Y:S01]  /*16d0*/  IMAD.SHL.U32 R16, R11, 0x40, RZ ;  /* 0x000000400b107824 */ /* 0x000fe200078e00ff */
[----:B------:R-:W-:Y:S01]  /*16e0*/  PLOP3.LUT P1, PT, PT, PT, UP5, 0x80, 0x8 ;  /* 0x000000000008781c */ /* 0x000fe20003f2f058 */
[----:B------:R-:W-:Y:S01]  /*16f0*/  HFMA2 R12, -RZ, RZ, 0, 0 ;  /* 0x00000000ff0c7431 */ /* 0x000fe200000001ff */
[----:B------:R-:W-:Y:S01]  /*1700*/  UISETP.NE.AND UP1, UPT, UR10, URZ, UPT ;  /* 0x000000ff0a00728c */ /* 0x000fe2000bf25270 */
[----:B------:R-:W-:Y:S01]  /*1710*/  ISETP.NE.AND P4, PT, R10, RZ, P5 ;  /* 0x000000ff0a00720c */ /* 0x000fe20002f85270 */
[----:B------:R-:W-:Y:S01]  /*1720*/  IMAD.MOV.U32 R15, RZ, RZ, 0x1 ;  /* 0x00000001ff0f7424 */ /* 0x000fe200078e00ff */
[----:B------:R-:W-:Y:S01]  /*1730*/  PLOP3.LUT P1, PT, P1, PT, PT, 0x8, 0x80 ;  /* 0x000000000080781c */ /* 0x000fe20000f2e170 */
[----:B------:R-:W3:Y:S01]  /*1740*/  LDC R0, c[0x0][0x374] ;  /* 0x0000dd00ff007b82 */ /* 0x000ee20000000800 */
[----:B------:R-:W-:Y:S01]  /*1750*/  IMAD.MOV.U32 R14, RZ, RZ, RZ ;  /* 0x000000ffff0e7224 */ /* 0x000fe200078e00ff */
[----:B------:R-:W-:Y:S01]  /*1760*/  MOV R8, 0x1 ;  /* 0x0000000100087802 */ /* 0x000fe20000000f00 */
[----:B------:R-:W-:Y:S01]  /*1770*/  IMAD.MOV.U32 R10, RZ, RZ, RZ ;  /* 0x000000ffff0a7224 */ /* 0x000fe200078e00ff */
[----:B------:R-:W-:Y:S01]  /*1780*/  LOP3.LUT R16, R16, 0x40, RZ, 0xc0, !PT ;  /* 0x0000004010107812 */ /* 0x000fe200078ec0ff */
[----:B------:R-:W4:Y:S01]  /*1790*/  LDCU.64 UR22, c[0x0][0x348] ;  /* 0x00006900ff1677ac */ /* 0x000f220008000a00 */
[----:B-1----:R-:W-:-:S02]  /*17a0*/  UIADD3 UR8, UPT, UPT, UR13, 0x3f, URZ ;  /* 0x0000003f0d087890 */ /* 0x002fc4000fffe0ff */
[----:B------:R-:W-:Y:S02]  /*17b0*/  USEL UR25, UR6, 0x2, UP1 ;  /* 0x0000000206197887 */ /* 0x000fe40008800000 */
[----:B------:R-:W-:Y:S01]  /*17c0*/  USHF.R.S32.HI UR15, URZ, 0x1f, UR8 ;  /* 0x0000001fff0f7899 */ /* 0x000fe20008011408 */
[----:B------:R-:W-:-:S03]  /*17d0*/  UMOV UR26, URZ ;  /* 0x000000ff001a7c82 */ /* 0x000fc60008000000 */
[----:B------:R-:W-:Y:S02]  /*17e0*/  ULEA.HI UR15, UR15, UR8, URZ, 0x6 ;  /* 0x000000080f0f7291 */ /* 0x000fe4000f8f30ff */
[----:B------:R-:W-:Y:S02]  /*17f0*/  UIADD3 UR8, UPT, UPT, UR13, -0x1, URZ ;  /* 0xffffffff0d087890 */ /* 0x000fe4000fffe0ff */
[----:B------:R-:W-:Y:S02]  /*1800*/  USHF.R.S32.HI UR15, URZ, 0x6, UR15 ;  /* 0x00000006ff0f7899 */ /* 0x000fe4000801140f */
[----:B------:R-:W-:Y:S02]  /*1810*/  UISETP.GE.U32.AND UP2, UPT, UR8, -0x7f, UPT ;  /* 0xffffff810800788c */ /* 0x000fe4000bf46070 */
[----:B------:R-:W-:Y:S02]  /*1820*/  UISETP.LT.U32.AND UP0, UPT, UR15, 0x5, UPT ;  /* 0x000000050f00788c */ /* 0x000fe4000bf01070 */
[----:B------:R-:W-:-:S02]  /*1830*/  UIADD3 UR13, UPT, UPT, UR13, 0x7e, URZ ;  /* 0x0000007e0d0d7890 */ /* 0x000fc4000fffe0ff */
[----:B------:R-:W-:-:S04]  /*1840*/  USEL UR14, UR15, 0x5, UP0 ;  /* 0x000000050f0e7887 */ /* 0x000fc80008000000 */
[----:B------:R-:W-:Y:S02]  /*1850*/  UIADD3 UR24, UPT, UPT, UR14, -0x1, URZ ;  /* 0xffffffff0e187890 */ /* 0x000fe4000fffe0ff */
[----:B------:R-:W-:Y:S02]  /*1860*/  @UP2 UIADD3 UR24, UPT, UPT, UR14, URZ, URZ ;  /* 0x000000ff0e182290 */ /* 0x000fe4000fffe0ff */
[----:B------:R-:W-:Y:S02]  /*1870*/  UIADD3 UR27, UPT, UPT, UR15, -UR14, URZ ;  /* 0x8000000e0f1b7290 */ /* 0x000fe4000fffe0ff */
[----:B------:R-:W-:Y:S02]  /*1880*/  UIADD3 UR21, UPT, UPT, UR24, 0x1, URZ ;  /* 0x0000000118157890 */ /* 0x000fe4000fffe0ff */
[----:B--2-4-:R-:W-:-:S12]  /*1890*/  UIADD3 UR24, UPT, UPT, -UR24, URZ, URZ ;  /* 0x000000ff18187290 */ /* 0x014fd8000fffe1ff */
.L_x_42:
[----:B------:R-:W-:Y:S01]  /*18a0*/  UISETP.NE.AND UP0, UPT, UR37, URZ, UPT ;  /* 0x000000ff2500728c */ /* 0x000fe2000bf05270 */
[----:B------:R-:W1:Y:S08]  /*18b0*/  S2UR UR37, SR_CgaCtaId ;  /* 0x00000000002579c3 */ /* 0x000e700000008800 */
[----:B------:R-:W-:Y:S05]  /*18c0*/  BRA.U UP0, `(.L_x_23) ;  /* 0x0000000100347547 */ /* 0x000fea000b800000 */
[----:B------:R-:W2:Y:S01]  /*18d0*/  S2R R2, SR_CgaCtaId ;  /* 0x0000000000027919 */ /* 0x000ea20000008800 */
[----:B------:R-:W-:-:S04]  /*18e0*/  MOV R3, 0x400 ;  /* 0x0000040000037802 */ /* 0x000fc80000000f00 */
[----:B--2---:R-:W-:Y:S02]  /*18f0*/  LEA R3, R2, R3, 0x18 ;  /* 0x0000000302037211 */ /* 0x004fe400078ec0ff */
[----:B------:R-:W-:-:S03]  /*1900*/  SHF.L.U32 R2, R8, 0x1f, RZ ;  /* 0x0000001f08027819 */ /* 0x000fc600000006ff */
[----:B------:R-:W-:-:S04]  /*1910*/  IMAD R3, R10, 0x8, R3 ;  /* 0x000000080a037824 */ /* 0x000fc800078e0203 */
[----:B------:R-:W2:Y:S02]  /*1920*/  SYNCS.PHASECHK.TRANS64.TRYWAIT P0, [R3+URZ+0x110], R2 ;  /* 0x00011002030075a7 */ /* 0x000ea400080011ff */
[----:B--2---:R-:W-:Y:S05]  /*1930*/  @!P0 BRA `(.L_x_24) ;  /* 0x00000070003c8947 */ /* 0x004fea0003800000 */
.L_x_150:
[----:B------:R-:W-:Y:S01]  /*1940*/  VIADD R10, R10, 0x1 ;  /* 0x000000010a0a7836 */ /* 0x000fe20000000000 */
[----:B------:R2:W-:Y:S04]  /*1950*/  SYNCS.ARRIVE.TRANS64.A1T0 RZ, [R3+URZ+0x100], RZ ;  /* 0x000100ff03ff79a7 */ /* 0x0005e800081000ff */
[----:B------:R-:W-:-:S04]  /*1960*/  ISETP.NE.AND P0, PT, R10, 0x2, PT ;  /* 0x000000020a00780c */ /* 0x000fc80003f05270 */
[----:B------:R-:W-:Y:S02]  /*1970*/  SEL R10, R10, RZ, P0 ;  /* 0x000000ff0a0a7207 */ /* 0x000fe40000000000 */
[----:B--2---:R-:W-:-:S04]  /*1980*/  SEL R3, RZ, 0x1, P0 ;  /* 0x00000001ff037807 */ /* 0x004fc80000000000 */
[----:B------:R-:W-:-:S07]  /*1990*/  LOP3.LUT R8, R8, R3, RZ, 0x3c, !PT ;  /* 0x0000000308087212 */ /* 0x000fce00078e3cff */
.L_x_23:
[----:B------:R-:W-:Y:S01]  /*19a0*/  UMOV UR6, 0x400 ;  /* 0x0000040000067882 */ /* 0x000fe20000000000 */
[----:B------:R-:W-:Y:S01]  /*19b0*/  LEA.HI R3, R21, R21, RZ, 0x1 ;  /* 0x0000001515037211 */ /* 0x000fe200078f08ff */
[----:B-1----:R-:W-:Y:S01]  /*19c0*/  ULEA UR6, UR37, UR6, 0x18 ;  /* 0x0000000625067291 */ /* 0x002fe2000f8ec0ff */
[----:B------:R-:W-:Y:S01]  /*19d0*/  SHF.L.U32 R2, R15, 0x1f, RZ ;  /* 0x0000001f0f027819 */ /* 0x000fe200000006ff */
[----:B------:R-:W-:Y:S01]  /*19e0*/  UISETP.GE.U32.AND UP0, UPT, UR13, 0x7f, UPT ;  /* 0x0000007f0d00788c */ /* 0x000fe2000bf06070 */
[C---:B------:R-:W-:Y:S01]  /*19f0*/  R2UR UR9, R16.reuse ;  /* 0x00000000100972ca */ /* 0x040fe200000e0000 */
[----:B------:R-:W-:Y:S01]  /*1a00*/  ULEA UR8, UR26, UR6, 0x3 ;  /* 0x000000061a087291 */ /* 0x000fe2000f8e18ff */
[----:B------:R-:W-:Y:S01]  /*1a10*/  IMAD.SHL.U32 R3, R3, 0x40, RZ ;  /* 0x0000004003037824 */ /* 0x000fe200078e00ff */
[----:B------:R-:W-:Y:S01]  /*1a20*/  R2UR UR10, R16 ;  /* 0x00000000100a72ca */ /* 0x000fe200000e0000 */
[----:B------:R-:W-:-:S03]  /*1a30*/  UMOV UR28, URZ ;  /* 0x000000ff001c7c82 */ /* 0x000fc60008000000 */
[----:B------:R-:W-:-:S03]  /*1a40*/  R2UR UR35, R3 ;  /* 0x00000000032372ca */ /* 0x000fc600000e0000 */
[----:B------:R1:W2:Y:S01]  /*1a50*/  SYNCS.PHASECHK.TRANS64.TRYWAIT P0, [UR8+0x28], R2 ;  /* 0x00002802ff0075a7 */ /* 0x0002a20008001108 */
[----:B------:R-:W-:-:S09]  /*1a60*/  R2UR UR8, R20 ;  /* 0x00000000140872ca */ /* 0x000fd200000e0000 */
[----:B------:R-:W-:-:S04]  /*1a70*/  ULOP3.LUT UR35, UR9, 0xffffff80, UR35, 0xf8, !UPT ;  /* 0xffffff8009237892 */ /* 0x000fc8000f8ef823 */
[----:B------:R-:W-:Y:S01]  /*1a80*/  ULEA UR10, UR8, UR10, 0x7 ;  /* 0x0000000a080a7291 */ /* 0x000fe2000f8e38ff */
[----:B------:R-:W-:Y:S11]  /*1a90*/  BRA.U !UP0, `(.L_x_25) ;  /* 0x0000000108cc7547 */ /* 0x000ff6000b800000 */
[----:B------:R-:W-:Y:S01]  /*1aa0*/  UMOV UR16, UR24 ;  /* 0x0000001800107c82 */ /* 0x000fe20008000000 */
[----:B------:R-:W-:Y:S01]  /*1ab0*/  UMOV UR20, UR26 ;  /* 0x0000001a00147c82 */ /* 0x000fe20008000000 */
[----:B------:R-:W-:Y:S01]  /*1ac0*/  UMOV UR34, URZ ;  /* 0x000000ff00227c82 */ /* 0x000fe20008000000 */
[----:B------:R-:W-:-:S05]  /*1ad0*/  UMOV UR11, UR5 ;  /* 0x00000005000b7c82 */ /* 0x000fca0008000000 */
.L_x_31:
[----:B------:R-:W-:Y:S01]  /*1ae0*/  ULEA UR33, UR20, UR6, 0x3 ;  /* 0x0000000614217291 */ /* 0x000fe2000f8e18ff */
[----:B------:R-:W-:Y:S01]  /*1af0*/  @P5 MOV R3, 0x8000 ;  /* 0x0000800000035802 */ /* 0x000fe20000000f00 */
[----:B-12-4-:R-:W-:Y:S10]  /*1b00*/  @P0 BRA `(.L_x_26) ;  /* 0x00000000000c0947 */ /* 0x016ff40003800000 */
[----:B------:R-:W-:-:S04]  /*1b10*/  SHF.L.U32 R5, R15, 0x1f, RZ ;  /* 0x0000001f0f057819 */ /* 0x000fc800000006ff */
[----:B------:R-:W2:Y:S02]  /*1b20*/  SYNCS.PHASECHK.TRANS64.TRYWAIT P0, [UR33+0x28], R5 ;  /* 0x00002805ff0075a7 */ /* 0x000ea40008001121 */
[----:B--2---:R-:W-:Y:S05]  /*1b30*/  @!P0 BRA `(.L_x_27) ;  /* 0x0000006c00d08947 */ /* 0x004fea0003800000 */
.L_x_26:
[----:B------:R2:W-:Y:S01]  /*1b40*/  @P5 SYNCS.ARRIVE.TRANS64 RZ, [UR33], R3 ;  /* 0x00000003ffff59a7 */ /* 0x0005e20008000021 */
[----:B------:R-:W-:Y:S02]  /*1b50*/  ULOP3.LUT UR8, UR25, 0x2, URZ, 0xfc, !UPT ;  /* 0x0000000219087892 */ /* 0x000fe4000f8efcff */
[----:B------:R-:W-:Y:S02]  /*1b60*/  UIADD3 UR16, UPT, UPT, UR16, 0x1, URZ ;  /* 0x0000000110107890 */ /* 0x000fe4000fffe0ff */
[----:B------:R-:W-:Y:S02]  /*1b70*/  UISETP.NE.AND UP0, UPT, UR8, 0x2, UPT ;  /* 0x000000020800788c */ /* 0x000fe4000bf05270 */
[----:B------:R-:W-:-:S07]  /*1b80*/  UISETP.NE.AND UP2, UPT, UR16, 0x1, UPT ;  /* 0x000000011000788c */ /* 0x000fce000bf45270 */
[----:B------:R-:W-:Y:S05]  /*1b90*/  BRA.U UP0, `(.L_x_28) ;  /* 0x0000000100047547 */ /* 0x000fea000b800000 */
[----:B------:R-:W-:Y:S05]  /*1ba0*/  BPT.TRAP 0x1 ;  /* 0x000000040000795c */ /* 0x000fea0000300000 */
.L_x_28:
[----:B------:R-:W-:Y:S04]  /*1bb0*/  BSSY.RECONVERGENT B0, `(.L_x_29) ;  /* 0x0000003000007945 */ /* 0x000fe80003800200 */
[----:B------:R-:W-:Y:S05]  /*1bc0*/  @!P4 BRA `(.L_x_30) ;  /* 0x000000000004c947 */ /* 0x000fea0003800000 */
[----:B------:R-:W-:Y:S05]  /*1bd0*/  BPT.TRAP 0x1 ;  /* 0x000000040000795c */ /* 0x000fea0000300000 */
.L_x_30:
[----:B------:R-:W-:Y:S05]  /*1be0*/  BSYNC.RECONVERGENT B0 ;  /* 0x0000000000007941 */ /* 0x000fea0003800200 */
.L_x_29:
[----:B------:R-:W-:Y:S02]  /*1bf0*/  UIADD3 UR26, UPT, UPT, UR20, 0x1, URZ ;  /* 0x00000001141a7890 */ /* 0x000fe4000fffe0ff */
[----:B------:R-:W-:Y:S02]  /*1c00*/  ULEA UR32, UR20, UR6, 0xd ;  /* 0x0000000614207291 */ /* 0x000fe4000f8e68ff */
[----:B------:R-:W-:Y:S02]  /*1c10*/  UISETP.NE.AND UP0, UPT, UR26, 0x5, UPT ;  /* 0x000000051a00788c */ /* 0x000fe4000bf05270 */
[----:B------:R-:W-:Y:S02]  /*1c20*/  UIADD3 UR38, UP1, UPT, UR22, 0x80, URZ ;  /* 0x0000008016267890 */ /* 0x000fe4000ff3e0ff */
[----:B------:R-:W-:Y:S02]  /*1c30*/  USEL UR9, URZ, 0x1, UP0 ;  /* 0x00000001ff097887 */ /* 0x000fe40008000000 */
[----:B------:R-:W-:-:S02]  /*1c40*/  USEL UR26, UR26, URZ, UP0 ;  /* 0x000000ff1a1a7287 */ /* 0x000fc40008000000 */
[----:B------:R-:W-:Y:S02]  /*1c50*/  UIADD3 UR30, UP0, UPT, UR22, 0x180, URZ ;  /* 0x00000180161e7890 */ /* 0x000fe4000ff1e0ff */
[----:B------:R-:W-:Y:S01]  /*1c60*/  ULEA UR8, UR26, UR6, 0x3 ;  /* 0x000000061a087291 */ /* 0x000fe2000f8e18ff */
[----:B------:R-:W-:Y:S01]  /*1c70*/  LOP3.LUT R15, R15, UR9, RZ, 0x3c, !PT ;  /* 0x000000090f0f7c12 */ /* 0x000fe2000f8e3cff */
[----:B------:R-:W-:Y:S02]  /*1c80*/  ULOP3.LUT UR33, UR33, 0xfefffff8, URZ, 0xc0, !UPT ;  /* 0xfefffff821217892 */ /* 0x000fe4000f8ec0ff */
[----:B------:R-:W-:Y:S01]  /*1c90*/  UIADD3.X UR39, UPT, UPT, URZ, UR23, URZ, UP1, !UPT ;  /* 0x00000017ff277290 */ /* 0x000fe20008ffe4ff */
[----:B-1----:R-:W-:Y:S01]  /*1ca0*/  SHF.L.U32 R2, R15, 0x1f, RZ ;  /* 0x0000001f0f027819 */ /* 0x002fe200000006ff */
[----:B------:R-:W-:Y:S02]  /*1cb0*/  UIADD3 UR32, UPT, UPT, UR32, 0x4300, URZ ;  /* 0x0000430020207890 */ /* 0x000fe4000fffe0ff */
[----:B------:R-:W-:Y:S01]  /*1cc0*/  UIADD3.X UR31, UPT, UPT, URZ, UR23, URZ, UP0, !UPT ;  /* 0x00000017ff1f7290 */ /* 0x000fe200087fe4ff */
[----:B------:R4:W1:Y:S01]  /*1cd0*/  SYNCS.PHASECHK.TRANS64.TRYWAIT P0, [UR8+0x28], R2 ;  /* 0x00002802ff0075a7 */ /* 0x0008620008001108 */
[----:B------:R-:W-:-:S02]  /*1ce0*/  ULEA UR8, UR20, UR7, 0xc ;  /* 0x0000000714087291 */ /* 0x000fc4000f8e60ff */
[----:B------:R-:W-:Y:S02]  /*1cf0*/  UPRMT UR17, URZ, 0x5410, UR4 ;  /* 0x00005410ff117896 */ /* 0x000fe40008000004 */
[----:B------:R-:W-:Y:S01]  /*1d00*/  ULEA UR8, UR8, UR6, 0x1 ;  /* 0x0000000608087291 */ /* 0x000fe2000f8e08ff */
[----:B------:R-:W-:Y:S01]  /*1d10*/  UMOV UR18, 0x0 ;  /* 0x0000000000127882 */ /* 0x000fe20000000000 */
[----:B------:R-:W-:Y:S02]  /*1d20*/  UMOV UR19, 0x10000000 ;  /* 0x1000000000137882 */ /* 0x000fe40000000000 */
[----:B------:R-:W-:Y:S01]  /*1d30*/  UIADD3 UR8, UPT, UPT, UR8, 0xe300, URZ ;  /* 0x0000e30008087890 */ /* 0x000fe2000fffe0ff */
[----:B------:R2:W-:Y:S01]  /*1d40*/  UTMALDG.3D.2CTA [UR32], [UR38], desc[UR18] ;  /* 0x00001220260075b4 */ /* 0x0005e20008211000 */
[----:B------:R-:W-:Y:S01]  /*1d50*/  UMOV UR12, UR36 ;  /* 0x00000024000c7c82 */ /* 0x000fe20008000000 */
[----:B------:R-:W-:Y:S01]  /*1d60*/  UMOV UR9, UR33 ;  /* 0x0000002100097c82 */ /* 0x000fe20008000000 */
[----:B------:R-:W-:Y:S01]  /*1d70*/  UMOV UR28, UR21 ;  /* 0x00000015001c7c82 */ /* 0x000fe20008000000 */
[----:B------:R-:W-:-:S04]  /*1d80*/  UMOV UR20, UR26 ;  /* 0x0000001a00147c82 */ /* 0x000fc80008000000 */
[----:B------:R3:W-:Y:S01]  /*1d90*/  UTMALDG.3D.MULTICAST.2CTA [UR8], [UR30], UR17, desc[UR18] ;  /* 0x000012081e0073b4 */ /* 0x0007e20008211811 */
[----:B--2---:R-:W-:Y:S02]  /*1da0*/  UIADD3 UR34, UPT, UPT, UR34, 0x40, URZ ;  /* 0x0000004022227890 */ /* 0x004fe4000fffe0ff */
[----:B---3--:R-:W-:Y:S01]  /*1db0*/  UIADD3 UR11, UPT, UPT, UR11, 0x40, URZ ;  /* 0x000000400b0b7890 */ /* 0x008fe2000fffe0ff */
[----:B------:R-:W-:Y:S11]  /*1dc0*/  BRA.U UP2, `(.L_x_31) ;  /* 0xfffffffd02447547 */ /* 0x000ff6000b83ffff */
.L_x_25:
[----:B------:R-:W-:Y:S01]  /*1dd0*/  ULEA UR8, UR26, UR6, 0x3 ;  /* 0x000000061a087291 */ /* 0x000fe2000f8e18ff */
[----:B-1--4-:R-:W-:Y:S01]  /*1de0*/  SHF.L.U32 R2, R15, 0x1f, RZ ;  /* 0x0000001f0f027819 */ /* 0x012fe200000006ff */
[----:B------:R-:W-:Y:S01]  /*1df0*/  @!P1 SYNCS.ARRIVE.TRANS64.A1T0 RZ, [UR6+0x98], RZ ;  /* 0x000098ffffff99a7 */ /* 0x000fe20008100006 */
[----:B------:R-:W-:-:S06]  /*1e00*/  UISETP.GT.AND UP0, UPT, UR15, UR14, UPT ;  /* 0x0000000e0f00728c */ /* 0x000fcc000bf04270 */
[----:B--2---:R1:W2:Y:S03]  /*1e10*/  SYNCS.PHASECHK.TRANS64.TRYWAIT P0, [UR8+0x28], R2 ;  /* 0x00002802ff0075a7 */ /* 0x0042a60008001108 */
[----:B------:R-:W-:Y:S05]  /*1e20*/  BRA.U !UP0, `(.L_x_32) ;  /* 0x0000000108c87547 */ /* 0x000fea000b800000 */
[----:B------:R-:W-:Y:S01]  /*1e30*/  UIADD3 UR30, UPT, UPT, UR27, UR28, URZ ;  /* 0x0000001c1b1e7290 */ /* 0x000fe2000fffe0ff */
[----:B------:R-:W-:-:S11]  /*1e40*/  UMOV UR31, UR26 ;  /* 0x0000001a001f7c82 */ /* 0x000fd60008000000 */
.L_x_38:
[----:B------:R-:W-:Y:S01]  /*1e50*/  ULEA UR17, UR31, UR6, 0x3 ;  /* 0x000000061f117291 */ /* 0x000fe2000f8e18ff */
[----:B--2---:R-:W-:Y:S01]  /*1e60*/  @P5 MOV R3, 0x8000 ;  /* 0x0000800000035802 */ /* 0x004fe20000000f00 */
[----:B-12---:R-:W-:Y:S10]  /*1e70*/  @P0 BRA `(.L_x_33) ;  /* 0x00000000000c0947 */ /* 0x006ff40003800000 */
[----:B------:R-:W-:-:S04]  /*1e80*/  SHF.L.U32 R5, R15, 0x1f, RZ ;  /* 0x0000001f0f057819 */ /* 0x000fc800000006ff */
[----:B------:R-:W2:Y:S02]  /*1e90*/  SYNCS.PHASECHK.TRANS64.TRYWAIT P0, [UR17+0x28], R5 ;  /* 0x00002805ff0075a7 */ /* 0x000ea40008001111 */
[----:B--2---:R-:W-:Y:S05]  /*1ea0*/  @!P0 BRA `(.L_x_34) ;  /* 0x0000006c000c8947 */ /* 0x004fea0003800000 */
.L_x_33:
[----:B------:R2:W-:Y:S01]  /*1eb0*/  @P5 SYNCS.ARRIVE.TRANS64 RZ, [UR17], R3 ;  /* 0x00000003ffff59a7 */ /* 0x0005e20008000011 */
[----:B------:R-:W-:-:S04]  /*1ec0*/  ULOP3.LUT UR8, UR25, 0x2, URZ, 0xfc, !UPT ;  /* 0x0000000219087892 */ /* 0x000fc8000f8efcff */
[----:B------:R-:W-:-:S09]  /*1ed0*/  UISETP.NE.AND UP0, UPT, UR8, 0x2, UPT ;  /* 0x000000020800788c */ /* 0x000fd2000bf05270 */
[----:B------:R-:W-:Y:S05]  /*1ee0*/  BRA.U UP0, `(.L_x_35) ;  /* 0x0000000100047547 */ /* 0x000fea000b800000 */
[----:B------:R-:W-:Y:S05]  /*1ef0*/  BPT.TRAP 0x1 ;  /* 0x000000040000795c */ /* 0x000fea0000300000 */
.L_x_35:
[----:B------:R-:W-:Y:S04]  /*1f00*/  BSSY.RECONVERGENT B0, `(.L_x_36) ;  /* 0x0000003000007945 */ /* 0x000fe80003800200 */
[----:B------:R-:W-:Y:S05]  /*1f10*/  @!P4 BRA `(.L_x_37) ;  /* 0x000000000004c947 */ /* 0x000fea0003800000 */
[----:B------:R-:W-:Y:S05]  /*1f20*/  BPT.TRAP 0x1 ;  /* 0x000000040000795c */ /* 0x000fea0000300000 */
.L_x_37:
[----:B------:R-:W-:Y:S05]  /*1f30*/  BSYNC.RECONVERGENT B0 ;  /* 0x0000000000007941 */ /* 0x000fea0003800200 */
.L_x_36:
        /* <DEDUP_REMOVED lines=9> */
[----:B------:R-:W-:Y:S02]  /*1fd0*/  USHF.L.U32 UR18, UR28, 0x6, URZ ;  /* 0x000000061c127899 */ /* 0x000fe400080006ff */
[----:B------:R-:W-:Y:S01]  /*1fe0*/  ULOP3.LUT UR17, UR17, 0xfefffff8, URZ, 0xc0, !UPT ;  /* 0xfefffff811117892 */ /* 0x000fe2000f8ec0ff */
[----:B-1----:R-:W-:Y:S01]  /*1ff0*/  SHF.L.U32 R2, R15, 0x1f, RZ ;  /* 0x0000001f0f027819 */ /* 0x002fe200000006ff */
[----:B------:R-:W-:Y:S02]  /*2000*/  UIADD3.X UR41, UPT, UPT, URZ, UR23, URZ, UP1, !UPT ;  /* 0x00000017ff297290 */ /* 0x000fe40008ffe4ff */
[----:B------:R-:W-:Y:S01]  /*2010*/  UIADD3 UR16, UPT, UPT, UR16, 0x4300, URZ ;  /* 0x0000430010107890 */ /* 0x000fe2000fffe0ff */
[----:B------:R4:W1:Y:S01]  /*2020*/  SYNCS.PHASECHK.TRANS64.TRYWAIT P0, [UR8+0x28], R2 ;  /* 0x00002802ff0075a7 */ /* 0x0008620008001108 */
[----:B------:R-:W-:-:S02]  /*2030*/  ULEA UR8, UR31, UR7, 0xc ;  /* 0x000000071f087291 */ /* 0x000fc4000f8e60ff */
[----:B------:R-:W-:Y:S02]  /*2040*/  UIADD3 UR11, UPT, UPT, UR5, UR18, URZ ;  /* 0x00000012050b7290 */ /* 0x000fe4000fffe0ff */
[----:B------:R-:W-:Y:S02]  /*2050*/  ULEA UR8, UR8, UR6, 0x1 ;  /* 0x0000000608087291 */ /* 0x000fe4000f8e08ff */
[----:B------:R-:W-:Y:S02]  /*2060*/  UPRMT UR29, URZ, 0x5410, UR4 ;  /* 0x00005410ff1d7896 */ /* 0x000fe40008000004 */
[----:B------:R-:W-:Y:S02]  /*2070*/  UIADD3 UR8, UPT, UPT, UR8, 0xe300, URZ ;  /* 0x0000e30008087890 */ /* 0x000fe4000fffe0ff */
[----:B------:R-:W-:Y:S01]  /*2080*/  UIADD3.X UR39, UPT, UPT, URZ, UR23, URZ, UP0, !UPT ;  /* 0x00000017ff277290 */ /* 0x000fe200087fe4ff */
[----:B------:R-:W-:Y:S01]  /*2090*/  UMOV UR32, 0x0 ;  /* 0x0000000000207882 */ /* 0x000fe20000000000 */
[----:B------:R-:W-:Y:S01]  /*20a0*/  UMOV UR33, 0x10000000 ;  /* 0x1000000000217882 */ /* 0x000fe20000000000 */
[----:B------:R-:W-:Y:S01]  /*20b0*/  UMOV UR19, UR35 ;  /* 0x0000002300137c82 */ /* 0x000fe20008000000 */
[----:B------:R-:W-:Y:S01]  /*20c0*/  UMOV UR20, UR36 ;  /* 0x0000002400147c82 */ /* 0x000fe20008000000 */
[----:B------:R-:W-:Y:S01]  /*20d0*/  UMOV UR12, UR36 ;  /* 0x00000024000c7c82 */ /* 0x000fe20008000000 */
[----:B------:R-:W-:Y:S01]  /*20e0*/  UMOV UR9, UR17 ;  /* 0x0000001100097c82 */ /* 0x000fe20008000000 */
[----:B------:R4:W-:Y:S01]  /*20f0*/  UTMALDG.3D.2CTA [UR16], [UR40], desc[UR32] ;  /* 0x00002010280075b4 */ /* 0x0009e20008211000 */
[----:B------:R-:W-:Y:S01]  /*2100*/  UIADD3 UR28, UPT, UPT, UR28, 0x1, URZ ;  /* 0x000000011c1c7890 */ /* 0x000fe2000fffe0ff */
[----:B------:R-:W-:-:S03]  /*2110*/  UMOV UR31, UR26 ;  /* 0x0000001a001f7c82 */ /* 0x000fc60008000000 */
[----:B------:R-:W-:Y:S01]  /*2120*/  UISETP.NE.AND UP0, UPT, UR28, UR30, UPT ;  /* 0x0000001e1c00728c */ /* 0x000fe2000bf05270 */
[----:B------:R4:W-:Y:S08]  /*2130*/  UTMALDG.3D.MULTICAST.2CTA [UR8], [UR38], UR29, desc[UR32] ;  /* 0x00002008260073b4 */ /* 0x0009f0000821181d */
[----:B----4-:R-:W-:Y:S05]  /*2140*/  BRA.U UP0, `(.L_x_38) ;  /* 0xfffffffd00407547 */ /* 0x010fea000b83ffff */
.L_x_32:
[----:B-1----:R-:W-:Y:S01]  /*2150*/  LEA R2, R14, UR6, 0x3 ;  /* 0x000000060e027c11 */ /* 0x002fe2000f8e18ff */
[----:B------:R-:W-:Y:S01]  /*2160*/  NOP ;  /* 0x0000000000007918 */ /* 0x000fe20000000000 */
[----:B--2---:R-:W-:Y:S02]  /*2170*/  SHF.L.U32 R3, R12, 0x1f, RZ ;  /* 0x0000001f0c037819 */ /* 0x004fe400000006ff */
[----:B------:R-:W-:Y:S02]  /*2180*/  LEA R4, R14, UR6, 0x4 ;  /* 0x000000060e047c11 */ /* 0x000fe4000f8e20ff */
[----:B------:R-:W1:Y:S02]  /*2190*/  SYNCS.PHASECHK.TRANS64.TRYWAIT P0, [R2+URZ+0xa0], R3 ;  /* 0x0000a003020075a7 */ /* 0x000e6400080011ff */
[----:B-1----:R-:W-:Y:S05]  /*21a0*/  @!P0 BRA `(.L_x_39) ;  /* 0x0000006800648947 */ /* 0x002fea0003800000 */
.L_x_153:
[----:B------:R-:W2:Y:S01]  /*21b0*/  LDS.128 R4, [R4+0x130] ;  /* 0x0001300004047984 */ /* 0x000ea20000000c00 */
[----:B------:R-:W-:Y:S01]  /*21c0*/  ISETP.GE.AND P0, PT, R26, 0x1, PT ;  /* 0x000000011a00780c */ /* 0x000fe20003f06270 */
[----:B-1----:R-:W-:Y:S01]  /*21d0*/  VIADD R2, R2, 0xb0 ;  /* 0x000000b002027836 */ /* 0x002fe20000000000 */
[----:B------:R-:W-:Y:S01]  /*21e0*/  @!PT LDS RZ, [RZ] ;  /* 0x00000000fffff984 */ /* 0x000fe20000000800 */
[----:B------:R-:W-:Y:S01]  /*21f0*/  @!PT LDS RZ, [RZ] ;  /* 0x00000000fffff984 */ /* 0x000fe20000000800 */
[----:B------:R-:W-:Y:S01]  /*2200*/  @!PT LDS RZ, [RZ] ;  /* 0x00000000fffff984 */ /* 0x000fe20000000800 */
[----:B------:R-:W-:Y:S01]  /*2210*/  @!PT LDS RZ, [RZ] ;  /* 0x00000000fffff984 */ /* 0x000fe20000000800 */
[----:B------:R1:W-:Y:S06]  /*2220*/  MEMBAR.ALL.CTA ;  /* 0x0000000000007992 */ /* 0x0003ec0000008000 */
[----:B-1----:R-:W1:Y:S01]  /*2230*/  FENCE.VIEW.ASYNC.S ;  /* 0x00000000000073c6 */ /* 0x002e620000000000 */
[----:B------:R-:W-:-:S04]  /*2240*/  PRMT R2, RZ, 0x654, R2 ;  /* 0x00000654ff027816 */ /* 0x000fc80000000002 */
[----:B-1----:R1:W-:Y:S01]  /*2250*/  SYNCS.ARRIVE.TRANS64.RED.A1T0 RZ, [R2+URZ], RZ ;  /* 0x000000ff02ff79a7 */ /* 0x0023e200081004ff */
[----:B--2---:R-:W-:-:S13]  /*2260*/  LOP3.LUT P2, RZ, R6, 0x1, RZ, 0xc0, !PT ;  /* 0x0000000106ff7812 */ /* 0x004fda000784c0ff */
[----:B------:R-:W-:Y:S01]  /*2270*/  @P2 SHF.R.U32.HI R3, RZ, 0x10, R5 ;  /* 0x00000010ff032819 */ /* 0x000fe20000011605 */
[----:B------:R-:W-:Y:S01]  /*2280*/  VOTEU.ANY UP0, P2 ;  /* 0x0000000000ff7886 */ /* 0x000fe20001000100 */
[----:B------:R-:W-:Y:S02]  /*2290*/  @P2 MOV R13, R4 ;  /* 0x00000004000d2202 */ /* 0x000fe40000000f00 */
[----:B------:R-:W-:Y:S02]  /*22a0*/  @P2 R2UR.BROADCAST UR8, R3 ;  /* 0x00000000030822ca */ /* 0x000fe400008e0000 */
[----:B------:R-:W-:-:S11]  /*22b0*/  @P2 LOP3.LUT R11, R5, 0xffff, RZ, 0xc0, !PT ;  /* 0x0000ffff050b2812 */ /* 0x000fd600078ec0ff */
[----:B------:R-:W-:Y:S01]  /*22c0*/  @UP0 UMOV UR36, UR8 ;  /* 0x0000000800240c82 */ /* 0x000fe20008000000 */
[----:B-1----:R-:W-:Y:S05]  /*22d0*/  @!P0 BRA `(.L_x_40) ;  /* 0x0000000000b88947 */ /* 0x002fea0003800000 */
[----:B------:R-:W3:Y:S01]  /*22e0*/  LDC.64 R4, c[0x0][0xb18] ;  /* 0x0002c600ff047b82 */ /* 0x000ee20000000a00 */
[----:B------:R-:W-:-:S07]  /*22f0*/  ISETP.NE.AND P3, PT, R26, 0x1, PT ;  /* 0x000000011a00780c */ /* 0x000fce0003f65270 */
[----:B------:R-:W1:Y:S08]  /*2300*/  LDC.64 R6, c[0x0][0xb10] ;  /* 0x0002c400ff067b82 */ /* 0x000e700000000a00 */
[----:B------:R-:W2:Y:S08]  /*2310*/  LDC R17, c[0x0][0xb20] ;  /* 0x0002c800ff117b82 */ /* 0x000eb00000000800 */
[----:B------:R-:W4:Y:S01]  /*2320*/  LDC R18, c[0x0][0xb0c] ;  /* 0x0002c300ff127b82 */ /* 0x000f220000000800 */
[----:B---3--:R-:W-:Y:S01]  /*2330*/  IMAD.HI.U32 R22, R0, R5, RZ ;  /* 0x0000000500167227 */ /* 0x008fe200078e00ff */
[----:B------:R-:W-:-:S06]  /*2340*/  ISETP.NE.AND P0, PT, R4, 0x1, PT ;  /* 0x000000010400780c */ /* 0x000fcc0003f05270 */
[----:B------:R-:W3:Y:S01]  /*2350*/  LDC.64 R2, c[0x0][0xb28] ;  /* 0x0002ca00ff027b82 */ /* 0x000ee20000000a00 */
[----:B-1----:R-:W-:-:S04]  /*2360*/  IMAD.HI.U32 R20, R9, R6, RZ ;  /* 0x0000000609147227 */ /* 0x002fc800078e00ff */
[----:B------:R-:W-:Y:S01]  /*2370*/  IMAD.HI.U32 R24, R13, R6, RZ ;  /* 0x000000060d187227 */ /* 0x000fe200078e00ff */
[----:B------:R-:W-:Y:S02]  /*2380*/  SHF.R.U32.HI R20, RZ, R7, R20 ;  /* 0x00000007ff147219 */ /* 0x000fe40000011614 */
[----:B--2---:R-:W-:Y:S01]  /*2390*/  SHF.R.U32.HI R19, RZ, R17, R22 ;  /* 0x00000011ff137219 */ /* 0x004fe20000011616 */
[----:B------:R-:W-:Y:S01]  /*23a0*/  IMAD.HI.U32 R22, R11, R5, RZ ;  /* 0x000000050b167227 */ /* 0x000fe200078e00ff */
[----:B------:R-:W-:Y:S02]  /*23b0*/  SHF.R.U32.HI R24, RZ, R7, R24 ;  /* 0x00000007ff187219 */ /* 0x000fe40000011618 */
[----:B------:R-:W-:Y:S02]  /*23c0*/  SEL R19, R0, R19, !P0 ;  /* 0x0000001300137207 */ /* 0x000fe40004000000 */
[----:B------:R-:W-:Y:S02]  /*23d0*/  SHF.R.U32.HI R22, RZ, R17, R22 ;  /* 0x00000011ff167219 */ /* 0x000fe40000011616 */
[----:B----4-:R-:W-:-:S02]  /*23e0*/  ISETP.NE.AND P1, PT, R18, 0x1, PT ;  /* 0x000000011200780c */ /* 0x010fc40003f25270 */
[----:B------:R-:W-:Y:S02]  /*23f0*/  SEL R5, R11, R22, !P0 ;  /* 0x000000160b057207 */ /* 0x000fe40004000000 */
[----:B------:R-:W-:Y:S02]  /*2400*/  SEL R21, R9, R20, !P1 ;  /* 0x0000001409157207 */ /* 0x000fe40004800000 */
[----:B------:R-:W-:Y:S01]  /*2410*/  SEL R7, R13, R24, !P1 ;  /* 0x000000180d077207 */ /* 0x000fe20004800000 */
[----:B---3--:R-:W-:Y:S01]  /*2420*/  IMAD.HI.U32 R20, R19, R2, RZ ;  /* 0x0000000213147227 */ /* 0x008fe200078e00ff */
[----:B------:R-:W-:-:S03]  /*2430*/  IADD3 R17, PT, PT, -R5, RZ, RZ ;  /* 0x000000ff05117210 */ /* 0x000fc60007ffe1ff */
        /* <DEDUP_REMOVED lines=11> */
[----:B------:R-:W-:-:S04]  /*24f0*/  @!P0 IMAD.HI.U32 R20, R7, R2, RZ ;  /* 0x0000000207148227 */ /* 0x000fc800078e00ff */
[----:B------:R-:W-:Y:S01]  /*2500*/  IMAD.MOV R2, RZ, RZ, -R6 ;  /* 0x000000ffff027224 */ /* 0x000fe200078e0a06 */
[----:B------:R-:W-:-:S03]  /*2510*/  @!P0 SHF.R.U32.HI R20, RZ, R3, R20 ;  /* 0x00000003ff148219 */ /* 0x000fc60000011614 */
[----:B------:R-:W-:Y:S01]  /*2520*/  IMAD R2, R26, R2, R5 ;  /* 0x000000021a027224 */ /* 0x000fe200078e0205 */
        /* <DEDUP_REMOVED lines=9> */
.L_x_40:
[----:B------:R-:W1:Y:S02]  /*25c0*/  LDCU UR8, c[0x0][0xb30] ;  /* 0x00016600ff0877ac */ /* 0x000e640008000800 */
[----:B-1----:R-:W-:-:S09]  /*25d0*/  UISETP.NE.AND UP0, UPT, UR8, 0x1, UPT ;  /* 0x000000010800788c */ /* 0x002fd2000bf05270 */
[----:B------:R-:W-:Y:S05]  /*25e0*/  BRA.U UP0, `(.L_x_41) ;  /* 0x0000000100407547 */ /* 0x000fea000b800000 */
[----:B------:R-:W1:Y:S08]  /*25f0*/  LDC.64 R4, c[0x0][0xb10] ;  /* 0x0002c400ff047b82 */ /* 0x000e700000000a00 */
[----:B------:R-:W2:Y:S08]  /*2600*/  LDC.64 R2, c[0x0][0xb18] ;  /* 0x0002c600ff027b82 */ /* 0x000eb00000000a00 */
[----:B------:R-:W4:Y:S08]  /*2610*/  LDC R6, c[0x0][0xb20] ;  /* 0x0002c800ff067b82 */ /* 0x000f300000000800 */
[----:B------:R-:W3:Y:S01]  /*2620*/  LDC R18, c[0x0][0xb0c] ;  /* 0x0002c300ff127b82 */ /* 0x000ee20000000800 */
[----:B-1----:R-:W-:-:S05]  /*2630*/  IMAD.HI.U32 R4, R13, R4, RZ ;  /* 0x000000040d047227 */ /* 0x002fca00078e00ff */
[----:B------:R-:W-:Y:S01]  /*2640*/  SHF.R.U32.HI R4, RZ, R5, R4 ;  /* 0x00000005ff047219 */ /* 0x000fe20000011604 */
[----:B--2---:R-:W-:Y:S01]  /*2650*/  IMAD.HI.U32 R3, R11, R3, RZ ;  /* 0x000000030b037227 */ /* 0x004fe200078e00ff */
[----:B------:R-:W-:-:S04]  /*2660*/  ISETP.NE.AND P0, PT, R2, 0x1, PT ;  /* 0x000000010200780c */ /* 0x000fc80003f05270 */
[----:B----4-:R-:W-:-:S04]  /*2670*/  SHF.R.U32.HI R6, RZ, R6, R3 ;  /* 0x00000006ff067219 */ /* 0x010fc80000011603 */
[----:B------:R-:W-:Y:S02]  /*2680*/  SEL R3, R11, R6, !P0 ;  /* 0x000000060b037207 */ /* 0x000fe40004000000 */
[----:B---3--:R-:W-:-:S04]  /*2690*/  ISETP.NE.AND P1, PT, R18, 0x1, PT ;  /* 0x000000011200780c */ /* 0x008fc80003f25270 */
[----:B------:R-:W-:-:S05]  /*26a0*/  SEL R4, R13, R4, !P1 ;  /* 0x000000040d047207 */ /* 0x000fca0004800000 */
[----:B------:R-:W-:Y:S02]  /*26b0*/  IMAD.IADD R5, R3, 0x1, -R4 ;  /* 0x0000000103057824 */ /* 0x000fe400078e0a04 */
[----:B------:R-:W-:Y:S02]  /*26c0*/  IMAD.IADD R3, R4, 0x1, -R3 ;  /* 0x0000000104037824 */ /* 0x000fe400078e0a03 */
[----:B------:R-:W-:Y:S02]  /*26d0*/  IMAD R13, R5, R18, R13 ;  /* 0x00000012050d7224 */ /* 0x000fe400078e020d */
[----:B------:R-:W-:-:S07]  /*26e0*/  IMAD R11, R3, R2, R11 ;  /* 0x00000002030b7224 */ /* 0x000fce00078e020b */
.L_x_41:
[----:B------:R-:W-:Y:S01]  /*26f0*/  VIADD R14, R14, 0x1 ;  /* 0x000000010e0e7836 */ /* 0x000fe20000000000 */
[----:B------:R-:W-:Y:S01]  /*2700*/  PLOP3.LUT P1, PT, PT, PT, PT, 0x80, 0x8 ;  /* 0x000000000008781c */ /* 0x000fe20003f2f070 */
[----:B------:R-:W-:Y:S02]  /*2710*/  IMAD.IADD R21, R13, 0x1, R60 ;  /* 0x000000010d157824 */ /* 0x000fe400078e023c */
[----:B------:R-:W-:Y:S01]  /*2720*/  IMAD.IADD R20, R11, 0x1, R58 ;  /* 0x000000010b147824 */ /* 0x000fe200078e023a */
[----:B------:R-:W-:-:S04]  /*2730*/  ISETP.NE.AND P0, PT, R14, 0x2, PT ;  /* 0x000000020e00780c */ /* 0x000fc80003f05270 */
[----:B------:R-:W-:Y:S02]  /*2740*/  SEL R3, RZ, 0x1, P0 ;  /* 0x00000001ff037807 */ /* 0x000fe40000000000 */
[----:B------:R-:W-:Y:S02]  /*2750*/  SEL R14, R14, RZ, P0 ;  /* 0x000000ff0e0e7207 */ /* 0x000fe40000000000 */
[----:B------:R-:W-:Y:S01]  /*2760*/  LOP3.LUT R12, R12, R3, RZ, 0x3c, !PT ;  /* 0x000000030c0c7212 */ /* 0x000fe200078e3cff */
[----:B------:R-:W-:Y:S06]  /*2770*/  @P2 BRA `(.L_x_42) ;  /* 0xfffffff000482947 */ /* 0x000fec000383ffff */
[----:B------:R-:W-:Y:S01]  /*2780*/  UIADD3 UR6, UPT, UPT, UR6, 0x28, URZ ;  /* 0x0000002806067890 */ /* 0x000fe2000fffe0ff */
[----:B------:R-:W-:-:S03]  /*2790*/  SHF.L.U32 R3, R15, 0x1f, RZ ;  /* 0x0000001f0f037819 */ /* 0x000fc600000006ff */
[----:B------:R-:W-:-:S09]  /*27a0*/  ULEA UR4, UR26, UR6, 0x3 ;  /* 0x000000061a047291 */ /* 0x000fd2000f8e18ff */
[----:B------:R-:W1:Y:S02]  /*27b0*/  SYNCS.PHASECHK.TRANS64.TRYWAIT P0, [UR4], R3 ;  /* 0x00000003ff0075a7 */ /* 0x000e640008001104 */
[----:B-1----:R-:W-:Y:S05]  /*27c0*/  @!P0 BRA `(.L_x_43) ;  /* 0x0000006000f08947 */ /* 0x002fea0003800000 */
.L_x_155:
[----:B------:R-:W-:-:S04]  /*27d0*/  UIADD3 UR5, UPT, UPT, UR26, 0x1, URZ ;  /* 0x000000011a057890 */ /* 0x000fc8000fffe0ff */
[----:B------:R-:W-:-:S04]  /*27e0*/  UISETP.NE.AND UP0, UPT, UR5, 0x5, UPT ;  /* 0x000000050500788c */ /* 0x000fc8000bf05270 */
[----:B------:R-:W-:Y:S02]  /*27f0*/  USEL UR7, URZ, 0x1, UP0 ;  /* 0x00000001ff077887 */ /* 0x000fe40008000000 */
[----:B------:R-:W-:-:S04]  /*2800*/  USEL UR5, UR5, URZ, UP0 ;  /* 0x000000ff05057287 */ /* 0x000fc80008000000 */
[----:B------:R-:W-:Y:S01]  /*2810*/  ULEA UR4, UR5, UR6, 0x3 ;  /* 0x0000000605047291 */ /* 0x000fe2000f8e18ff */
[----:B------:R-:W-:-:S04]  /*2820*/  LOP3.LUT R2, R15, UR7, RZ, 0x3c, !PT ;  /* 0x000000070f027c12 */ /* 0x000fc8000f8e3cff */
[----:B-1----:R-:W-:-:S04]  /*2830*/  SHF.L.U32 R3, R2, 0x1f, RZ ;  /* 0x0000001f02037819 */ /* 0x002fc800000006ff */
[----:B------:R-:W1:Y:S02]  /*2840*/  SYNCS.PHASECHK.TRANS64.TRYWAIT P0, [UR4], R3 ;  /* 0x00000003ff0075a7 */ /* 0x000e640008001104 */
[----:B-1----:R-:W-:Y:S05]  /*2850*/  @!P0 BRA `(.L_x_44) ;  /* 0x0000006000e48947 */ /* 0x002fea0003800000 */
.L_x_157:
        /* <DEDUP_REMOVED lines=9> */
.L_x_159:
        /* <DEDUP_REMOVED lines=9> */
.L_x_161:
[----:B------:R-:W-:-:S04]  /*2980*/  UIADD3 UR5, UPT, UPT, UR5, 0x1, URZ ;  /* 0x0000000105057890 */ /* 0x000fc8000fffe0ff */
[----:B------:R-:W-:-:S04]  /*2990*/  UISETP.NE.AND UP0, UPT, UR5, 0x5, UPT ;  /* 0x000000050500788c */ /* 0x000fc8000bf05270 */
[----:B------:R-:W-:Y:S02]  /*29a0*/  USEL UR4, URZ, 0x1, UP0 ;  /* 0x00000001ff047887 */ /* 0x000fe40008000000 */
[----:B------:R-:W-:-:S04]  /*29b0*/  USEL UR5, UR5, URZ, UP0 ;  /* 0x000000ff05057287 */ /* 0x000fc80008000000 */
[----:B------:R-:W-:Y:S01]  /*29c0*/  ULEA UR5, UR5, UR6, 0x3 ;  /* 0x0000000605057291 */ /* 0x000fe2000f8e18ff */
[----:B-1----:R-:W-:-:S04]  /*29d0*/  LOP3.LUT R3, R2, UR4, RZ, 0x3c, !PT ;  /* 0x0000000402037c12 */ /* 0x002fc8000f8e3cff */
[----:B------:R-:W-:Y:S01]  /*29e0*/  SHF.L.U32 R3, R3, 0x1f, RZ ;  /* 0x0000001f03037819 */ /* 0x000fe200000006ff */
[----:B---3--:R-:W-:-:S07]  /*29f0*/  IMAD.U32 R0, RZ, RZ, UR5 ;  /* 0x00000005ff007e24 */ /* 0x008fce000f8e00ff */
.L_x_47:
[----:B-1----:R1:W2:Y:S02]  /*2a00*/  SYNCS.PHASECHK.TRANS64.TRYWAIT P0, [R0+URZ], R3 ;  /* 0x00000003000075a7 */ /* 0x0022a400080011ff */
[----:B--2---:R-:W-:Y:S05]  /*2a10*/  @!P0 NANOSLEEP.SYNCS 0x989680 ;  /* 0x009896800000895d */ /* 0x004fea0003900000 */
[----:B------:R-:W2:Y:S02]  /*2a20*/  @!P0 SYNCS.PHASECHK.TRANS64 P0, [R0+URZ], R3 ;  /* 0x00000003000085a7 */ /* 0x000ea400080010ff */
[----:B--2---:R-:W-:Y:S05]  /*2a30*/  @P0 EXIT ;  /* 0x000000000000094d */ /* 0x004fea0003800000 */
[----:B------:R-:W-:Y:S05]  /*2a40*/  BRA `(.L_x_47) ;  /* 0xfffffffc00ec7947 */ /* 0x000fea000383ffff */
.L_x_22:
[----:B------:R-:W-:-:S04]  /*2a50*/  UISETP.NE.AND UP0, UPT, UR37, URZ, UPT ;  /* 0x000000ff2500728c */ /* 0x000fc8000bf05270 */
[----:B------:R-:W-:-:S09]  /*2a60*/  UISETP.NE.OR UP0, UPT, UR10, 0x1, UP0 ;  /* 0x000000010a00788c */ /* 0x000fd20008705670 */
[----:B------:R-:W-:Y:S05]  /*2a70*/  BRA.U UP0, `(.L_x_48) ;  /* 0x00000005004c7547 */ /* 0x000fea000b800000 */
[----:B------:R-:W-:Y:S01]  /*2a80*/  HFMA2 R11, -RZ, RZ, 0, 0 ;  /* 0x00000000ff0b7431 */ /* 0x000fe200000001ff */
[----:B------:R-:W-:Y:S01]  /*2a90*/  ISETP.GE.U32.AND P2, PT, R10, 0x4, PT ;  /* 0x000000040a00780c */ /* 0x000fe20003f46070 */
[----:B------:R-:W-:Y:S01]  /*2aa0*/  IMAD.MOV.U32 R12, RZ, RZ, 0x1 ;  /* 0x00000001ff0c7424 */ /* 0x000fe200078e00ff */
[----:B------:R-:W-:Y:S01]  /*2ab0*/  CS2R R8, SRZ ;  /* 0x0000000000087805 */ /* 0x000fe2000001ff00 */
[----:B------:R-:W-:Y:S01]  /*2ac0*/  IMAD.MOV.U32 R3, RZ, RZ, RZ ;  /* 0x000000ffff037224 */ /* 0x000fe200078e00ff */
[----:B------:R-:W-:Y:S01]  /*2ad0*/  UMOV UR4, 0x400 ;  /* 0x0000040000047882 */ /* 0x000fe20000000000 */
[----:B------:R-:W-:Y:S01]  /*2ae0*/  UMOV UR6, URZ ;  /* 0x000000ff00067c82 */ /* 0x000fe20008000000 */
[----:B------:R-:W-:-:S12]  /*2af0*/  ULEA UR37, UR37, UR4, 0x18 ;  /* 0x0000000425257291 */ /* 0x000fd8000f8ec0ff */
.L_x_52:
[----:B------:R-:W-:Y:S02]  /*2b00*/  LEA R0, R3, UR37, 0x3 ;  /* 0x0000002503007c11 */ /* 0x000fe4000f8e18ff */
[----:B------:R-:W-:-:S03]  /*2b10*/  SHF.L.U32 R5, R8, 0x1f, RZ ;  /* 0x0000001f08057819 */ /* 0x000fc600000006ff */
[----:B------:R-:W-:Y:S01]  /*2b20*/  VIADD R4, R0, 0x110 ;  /* 0x0000011000047836 */ /* 0x000fe20000000000 */
[----:B------:R-:W1:Y:S02]  /*2b30*/  SYNCS.PHASECHK.TRANS64.TRYWAIT P0, [R0+URZ+0x100], R5 ;  /* 0x00010005000075a7 */ /* 0x000e6400080011ff */
[----:B-1----:R-:W-:Y:S05]  /*2b40*/  @!P0 BRA `(.L_x_49) ;  /* 0x0000006000708947 */ /* 0x002fea0003800000 */
.L_x_162:
[----:B------:R-:W-:Y:S01]  /*2b50*/  ULEA UR5, UR6, UR37, 0x3 ;  /* 0x0000002506057291 */ /* 0x000fe2000f8e18ff */
[----:B------:R-:W-:Y:S01]  /*2b60*/  PRMT R4, RZ, 0x654, R4 ;  /* 0x00000654ff047816 */ /* 0x000fe20000000004 */
[----:B-1----:R-:W-:Y:S01]  /*2b70*/  @!P2 IMAD.MOV.U32 R5, RZ, RZ, 0x10 ;  /* 0x00000010ff05a424 */ /* 0x002fe200078e00ff */
[----:B------:R-:W-:Y:S01]  /*2b80*/  SHF.L.U32 R7, R12, 0x1f, RZ ;  /* 0x0000001f0c077819 */ /* 0x000fe200000006ff */
[----:B------:R-:W-:Y:S01]  /*2b90*/  UIADD3 UR4, UPT, UPT, UR5, 0xa0, URZ ;  /* 0x000000a005047890 */ /* 0x000fe2000fffe0ff */
[----:B------:R1:W-:Y:S05]  /*2ba0*/  SYNCS.ARRIVE.TRANS64.RED.A1T0 RZ, [R4+URZ], RZ ;  /* 0x000000ff04ff79a7 */ /* 0x0003ea00081004ff */
[----:B------:R-:W-:Y:S01]  /*2bb0*/  IMAD.U32 R13, RZ, RZ, UR4 ;  /* 0x00000004ff0d7e24 */ /* 0x000fe2000f8e00ff */
[----:B------:R-:W2:Y:S04]  /*2bc0*/  SYNCS.PHASECHK.TRANS64.TRYWAIT P0, [UR5+0xb0], R7 ;  /* 0x0000b007ff0075a7 */ /* 0x000ea80008001105 */
[----:B------:R-:W-:Y:S01]  /*2bd0*/  PRMT R13, R10, 0x654, R13 ;  /* 0x000006540a0d7816 */ /* 0x000fe2000000000d */
[----:B-12---:R-:W-:Y:S06]  /*2be0*/  @!P0 BRA `(.L_x_50) ;  /* 0x00000060005c8947 */ /* 0x006fec0003800000 */
.L_x_164:
[----:B------:R-:W-:Y:S01]  /*2bf0*/  ULEA UR4, UR6, UR37, 0x4 ;  /* 0x0000002506047291 */ /* 0x000fe2000f8e20ff */
[----:B------:R-:W-:Y:S01]  /*2c00*/  SEL R2, R13, R2, !P2 ;  /* 0x000000020d027207 */ /* 0x000fe20005000000 */
[----:B------:R-:W-:Y:S01]  /*2c10*/  UIADD3 UR5, UPT, UPT, UR5, 0xa0, URZ ;  /* 0x000000a005057890 */ /* 0x000fe2000fffe0ff */
[----:B-1----:R-:W-:Y:S01]  /*2c20*/  LEA R0, R11, UR37, 0x3 ;  /* 0x000000250b007c11 */ /* 0x002fe2000f8e18ff */
[----:B------:R-:W-:Y:S01]  /*2c30*/  UIADD3 UR4, UPT, UPT, UR4, 0x130, URZ ;  /* 0x0000013004047890 */ /* 0x000fe2000fffe0ff */
[----:B------:R1:W-:Y:S01]  /*2c40*/  @!P2 SYNCS.ARRIVE.TRANS64.RED RZ, [R2+URZ], R5 ;  /* 0x0000000502ffa9a7 */ /* 0x0003e200080004ff */
[----:B------:R-:W-:Y:S01]  /*2c50*/  UIADD3 UR6, UPT, UPT, UR6, 0x1, URZ ;  /* 0x0000000106067890 */ /* 0x000fe2000fffe0ff */
[----:B------:R-:W-:-:S03]  /*2c60*/  VIADD R3, R3, 0x1 ;  /* 0x0000000103037836 */ /* 0x000fc60000000000 */
[----:B------:R-:W-:Y:S02]  /*2c70*/  UISETP.NE.AND UP0, UPT, UR6, 0x2, UPT ;  /* 0x000000020600788c */ /* 0x000fe4000bf05270 */
[----:B------:R-:W-:Y:S01]  /*2c80*/  ISETP.NE.AND P0, PT, R3, 0x2, PT ;  /* 0x000000020300780c */ /* 0x000fe20003f05270 */
[----:B------:R-:W-:Y:S06]  /*2c90*/  UGETNEXTWORKID.BROADCAST [UR4], [UR5] ;  /* 0x00000000040073ca */ /* 0x000fec0008000100 */
[----:B------:R-:W-:Y:S02]  /*2ca0*/  USEL UR4, URZ, 0x1, UP0 ;  /* 0x00000001ff047887 */ /* 0x000fe40008000000 */
[----:B------:R-:W-:-:S04]  /*2cb0*/  USEL UR6, UR6, URZ, UP0 ;  /* 0x000000ff06067287 */ /* 0x000fc80008000000 */
[----:B------:R-:W-:Y:S02]  /*2cc0*/  LOP3.LUT R12, R12, UR4, RZ, 0x3c, !PT ;  /* 0x000000040c0c7c12 */ /* 0x000fe4000f8e3cff */
[----:B-1----:R-:W-:-:S04]  /*2cd0*/  SHF.L.U32 R5, R9, 0x1f, RZ ;  /* 0x0000001f09057819 */ /* 0x002fc800000006ff */
[----:B------:R-:W1:Y:S02]  /*2ce0*/  SYNCS.PHASECHK.TRANS64.TRYWAIT P1, [R0+URZ+0xa0], R5 ;  /* 0x0000a005000075a7 */ /* 0x000e6400080211ff */
[----:B-1----:R-:W-:Y:S05]  /*2cf0*/  @!P1 BRA `(.L_x_51) ;  /* 0x0000006000309947 */ /* 0x002fea0003800000 */
.L_x_165:
[----:B------:R-:W-:Y:S01]  /*2d00*/  LEA R4, R11, UR37, 0x4 ;  /* 0x000000250b047c11 */ /* 0x000fe2000f8e20ff */
[----:B-1----:R-:W-:Y:S01]  /*2d10*/  VIADD R0, R0, 0xb0 ;  /* 0x000000b000007836 */ /* 0x002fe20000000000 */
[----:B------:R-:W-:Y:S01]  /*2d20*/  SEL R3, R3, RZ, P0 ;  /* 0x000000ff03037207 */ /* 0x000fe20000000000 */
[----:B------:R-:W-:-:S03]  /*2d30*/  VIADD R11, R11, 0x1 ;  /* 0x000000010b0b7836 */ /* 0x000fc60000000000 */
[----:B------:R-:W1:Y:S01]  /*2d40*/  LDS.128 R4, [R4+0x130] ;  /* 0x0001300004047984 */ /* 0x000e620000000c00 */
[----:B------:R-:W-:Y:S02]  /*2d50*/  PRMT R0, RZ, 0x654, R0 ;  /* 0x00000654ff007816 */ /* 0x000fe40000000000 */
[C---:B------:R-:W-:Y:S01]  /*2d60*/  ISETP.NE.AND P1, PT, R11.reuse, 0x2, PT ;  /* 0x000000020b00780c */ /* 0x040fe20003f25270 */
[----:B------:R-:W-:Y:S01]  /*2d70*/  @!PT LDS RZ, [RZ] ;  /* 0x00000000fffff984 */ /* 0x000fe20000000800 */
[----:B------:R-:W-:Y:S01]  /*2d80*/  @!PT LDS RZ, [RZ] ;  /* 0x00000000fffff984 */ /* 0x000fe20000000800 */
[----:B------:R-:W-:Y:S01]  /*2d90*/  @!PT LDS RZ, [RZ] ;  /* 0x00000000fffff984 */ /* 0x000fe20000000800 */
[----:B------:R-:W-:Y:S01]  /*2da0*/  @!PT LDS RZ, [RZ] ;  /* 0x00000000fffff984 */ /* 0x000fe20000000800 */
[----:B------:R2:W-:Y:S06]  /*2db0*/  MEMBAR.ALL.CTA ;  /* 0x0000000000007992 */ /* 0x0005ec0000008000 */
[----:B--2---:R-:W2:Y:S01]  /*2dc0*/  FENCE.VIEW.ASYNC.S ;  /* 0x00000000000073c6 */ /* 0x004ea20000000000 */
[----:B------:R-:W-:Y:S01]  /*2dd0*/  SEL R11, R11, RZ, P1 ;  /* 0x000000ff0b0b7207 */ /* 0x000fe20000800000 */
[----:B--2---:R2:W-:Y:S01]  /*2de0*/  SYNCS.ARRIVE.TRANS64.RED.A1T0 RZ, [R0+URZ], RZ ;  /* 0x000000ff00ff79a7 */ /* 0x0045e200081004ff */
[----:B-1----:R-:W-:-:S02]  /*2df0*/  LOP3.LUT P3, RZ, R6, 0x1, RZ, 0xc0, !PT ;  /* 0x0000000106ff7812 */ /* 0x002fc4000786c0ff */
[----:B------:R-:W-:-:S04]  /*2e00*/  SEL R5, RZ, 0x1, P0 ;  /* 0x00000001ff057807 */ /* 0x000fc80000000000 */
[----:B------:R-:W-:Y:S02]  /*2e10*/  LOP3.LUT R8, R8, R5, RZ, 0x3c, !PT ;  /* 0x0000000508087212 */ /* 0x000fe400078e3cff */
[----:B--2---:R-:W-:-:S04]  /*2e20*/  SEL R0, RZ, 0x1, P1 ;  /* 0x00000001ff007807 */ /* 0x004fc80000800000 */
[----:B------:R-:W-:Y:S01]  /*2e30*/  LOP3.LUT R9, R9, R0, RZ, 0x3c, !PT ;  /* 0x0000000009097212 */ /* 0x000fe200078e3cff */
[----:B------:R-:W-:Y:S06]  /*2e40*/  @P3 BRA `(.L_x_52) ;  /* 0xfffffffc002c3947 */ /* 0x000fec000383ffff */
[----:B------:R-:W-:Y:S01]  /*2e50*/  ULEA UR5, UR6, UR37, 0x3 ;  /* 0x0000002506057291 */ /* 0x000fe2000f8e18ff */
[----:B------:R-:W-:-:S08]  /*2e60*/  SHF.L.U32 R3, R12, 0x1f, RZ ;  /* 0x0000001f0c037819 */ /* 0x000fd000000006ff */
[----:B------:R-:W1:Y:S02]  /*2e70*/  SYNCS.PHASECHK.TRANS64 P0, [UR5+0xb0], R3 ;  /* 0x0000b003ff0075a7 */ /* 0x000e640008001005 */
[----:B-1----:R-:W-:Y:S05]  /*2e80*/  @P0 BRA `(.L_x_53) ;  /* 0x0000000000080947 */ /* 0x002fea0003800000 */
[----:B------:R-:W1:Y:S02]  /*2e90*/  SYNCS.PHASECHK.TRANS64.TRYWAIT P0, [UR5+0xb0], R3 ;  /* 0x0000b003ff0075a7 */ /* 0x000e640008001105 */
[----:B-1----:R-:W-:Y:S05]  /*2ea0*/  @!P0 BRA `(.L_x_54) ;  /* 0x0000005c00d88947 */ /* 0x002fea0003800000 */
.L_x_53:
[----:B------:R-:W-:-:S04]  /*2eb0*/  UIADD3 UR4, UPT, UPT, UR6, 0x1, URZ ;  /* 0x0000000106047890 */ /* 0x000fc8000fffe0ff */
[----:B------:R-:W-:-:S04]  /*2ec0*/  UISETP.NE.AND UP0, UPT, UR4, 0x2, UPT ;  /* 0x000000020400788c */ /* 0x000fc8000bf05270 */
[----:B------:R-:W-:Y:S02]  /*2ed0*/  USEL UR7, URZ, 0x1, UP0 ;  /* 0x00000001ff077887 */ /* 0x000fe40008000000 */
[----:B------:R-:W-:-:S04]  /*2ee0*/  USEL UR4, UR4, URZ, UP0 ;  /* 0x000000ff04047287 */ /* 0x000fc80008000000 */
[----:B------:R-:W-:Y:S01]  /*2ef0*/  ULEA UR4, UR4, UR37, 0x3 ;  /* 0x0000002504047291 */ /* 0x000fe2000f8e18ff */
[----:B-1----:R-:W-:-:S04]  /*2f00*/  LOP3.LUT R3, R12, UR7, RZ, 0x3c, !PT ;  /* 0x000000070c037c12 */ /* 0x002fc8000f8e3cff */
[----:B------:R-:W-:-:S04]  /*2f10*/  SHF.L.U32 R0, R3, 0x1f, RZ ;  /* 0x0000001f03007819 */ /* 0x000fc800000006ff */
[----:B------:R-:W1:Y:S02]  /*2f20*/  SYNCS.PHASECHK.TRANS64 P0, [UR4+0xb0], R0 ;  /* 0x0000b000ff0075a7 */ /* 0x000e640008001004 */
[----:B-1----:R-:W-:Y:S05]  /*2f30*/  @P0 EXIT ;  /* 0x000000000000094d */ /* 0x002fea0003800000 */
[----:B------:R-:W-:Y:S02]  /*2f40*/  SHF.L.U32 R3, R3, 0x1f, RZ ;  /* 0x0000001f03037819 */ /* 0x000fe400000006ff */
[----:B------:R-:W-:-:S07]  /*2f50*/  MOV R0, UR4 ;  /* 0x0000000400007c02 */ /* 0x000fce0008000f00 */
.L_x_55:
[----:B-1----:R1:W2:Y:S02]  /*2f60*/  SYNCS.PHASECHK.TRANS64.TRYWAIT P0, [R0+URZ+0xb0], R3 ;  /* 0x0000b003000075a7 */ /* 0x0022a400080011ff */
[----:B--2---:R-:W-:Y:S05]  /*2f70*/  @!P0 NANOSLEEP.SYNCS 0x989680 ;  /* 0x009896800000895d */ /* 0x004fea0003900000 */
[----:B------:R-:W2:Y:S02]  /*2f80*/  @!P0 SYNCS.PHASECHK.TRANS64 P0, [R0+URZ+0xb0], R3 ;  /* 0x0000b003000085a7 */ /* 0x000ea400080010ff */
[----:B--2---:R-:W-:Y:S05]  /*2f90*/  @P0 EXIT ;  /* 0x000000000000094d */ /* 0x004fea0003800000 */
[----:B------:R-:W-:Y:S05]  /*2fa0*/  BRA `(.L_x_55) ;  /* 0xfffffffc00ec7947 */ /* 0x000fea000383ffff */
.L_x_48:
[----:B------:R-:W-:Y:S05]  /*2fb0*/  BRA.U UP4, `(.L_x_56) ;  /* 0x0000001104d47547 */ /* 0x000fea000b800000 */
[----:B------:R-:W-:Y:S01]  /*2fc0*/  UMOV UR4, 0x40 ;  /* 0x0000004000047882 */ /* 0x000fe20000000000 */
[----:B------:R-:W-:Y:S01]  /*2fd0*/  NOP ;  /* 0x0000000000007918 */ /* 0x000fe20000000000 */
[----:B------:R-:W-:Y:S01]  /*2fe0*/  ULEA UR4, UR37, UR4, 0x18 ;  /* 0x0000000425047291 */ /* 0x000fe2000f8ec0ff */
[----:B------:R-:W-:Y:S02]  /*2ff0*/  UMOV UR5, 0x400 ;  /* 0x0000040000057882 */ /* 0x000fe40000000000 */
[----:B------:R-:W-:-:S06]  /*3000*/  ULEA UR37, UR37, UR5, 0x18 ;  /* 0x0000000525257291 */ /* 0x000fcc000f8ec0ff */
[----:B------:R-:W1:Y:S02]  /*3010*/  LDS.U8 R2, [UR4+0x1c] ;  /* 0x00001c04ff027984 */ /* 0x000e640008000000 */
[----:B-1----:R-:W-:-:S13]  /*3020*/  ISETP.NE.AND P0, PT, R2, RZ, PT ;  /* 0x000000ff0200720c */ /* 0x002fda0003f05270 */
[----:B------:R-:W-:Y:S05]  /*3030*/  @P0 BRA `(.L_x_57) ;  /* 0x0000000400080947 */ /* 0x000fea0003800000 */
[----:B------:R-:W-:Y:S02]  /*3040*/  UISETP.NE.U32.AND UP0, UPT, UR9, 0x1, UPT ;  /* 0x000000010900788c */ /* 0x000fe4000bf05070 */
[----:B------:R-:W-:-:S07]  /*3050*/  UIADD3 UR6, UPT, UPT, UR4, 0x8, URZ ;  /* 0x0000000804067890 */ /* 0x000fce000fffe0ff */
[----:B------:R-:W-:Y:S05]  /*3060*/  BRA.U !UP0, `(.L_x_58) ;  /* 0x00000001089c7547 */ /* 0x000fea000b800000 */
[----:B------:R-:W-:Y:S01]  /*3070*/  ELECT P0, URZ, PT ;  /* 0x0000000000ff782f */ /* 0x000fe20003800000 */
[----:B------:R-:W-:-:S12]  /*3080*/  BSSY B0, `(.L_x_58) ;  /* 0x0000025000007945 */ /* 0x000fd80003800000 */
[----:B------:R-:W-:Y:S05]  /*3090*/  @!P0 BRA `(.L_x_59) ;  /* 0x00000000008c8947 */ /* 0x000fea0003800000 */
[----:B------:R-:W-:-:S05]  /*30a0*/  UMOV UR5, 0x10 ;  /* 0x0000001000057882 */ /* 0x000fca0000000000 */
[----:B------:R-:W-:Y:S04]  /*30b0*/  DEPBAR.LE SB1, 0x36 ;  /* 0x00009d800000791a */ /* 0x000fe80000000000 */
[----:B------:R-:W1:Y:S02]  /*30c0*/  UTCATOMSWS.2CTA.FIND_AND_SET.ALIGN UP1, UR5, UR5 ;  /* 0x00000005000575e3 */ /* 0x000e640008220800 */
[----:B-1----:R-:W-:Y:S01]  /*30d0*/  MOV R11, UR5 ;  /* 0x00000005000b7c02 */ /* 0x002fe20008000f00 */
[----:B------:R-:W-:Y:S06]  /*30e0*/  BRA.U UP1, `(.L_x_60) ;  /* 0x0000000101187547 */ /* 0x000fec000b800000 */
.L_x_61:
[----:B------:R-:W-:Y:S05]  /*30f0*/  NANOSLEEP 0x64 ;  /* 0x000000640000795d */ /* 0x000fea0003800000 */
[----:B------:R-:W-:-:S05]  /*3100*/  UMOV UR5, 0x10 ;  /* 0x0000001000057882 */ /* 0x000fca0000000000 */
[----:B------:R-:W-:Y:S04]  /*3110*/  DEPBAR.LE SB1, 0x36 ;  /* 0x00009d800000791a */ /* 0x000fe80000000000 */
[----:B------:R-:W1:Y:S02]  /*3120*/  UTCATOMSWS.2CTA.FIND_AND_SET.ALIGN UP1, UR5, UR5 ;  /* 0x00000005000575e3 */ /* 0x000e640008220800 */
[----:B-1----:R-:W-:Y:S01]  /*3130*/  MOV R11, UR5 ;  /* 0x00000005000b7c02 */ /* 0x002fe20008000f00 */
[----:B------:R-:W-:Y:S05]  /*3140*/  BRA.U !UP1, `(.L_x_61) ;  /* 0xfffffffd09e87547 */ /* 0x000fea000b83ffff */
.L_x_60:
[----:B------:R-:W1:Y:S01]  /*3150*/  LDS R5, [UR4+0x10] ;  /* 0x00001004ff057984 */ /* 0x000e620008000800 */
[----:B------:R-:W-:Y:S01]  /*3160*/  IMAD.U32 R3, RZ, RZ, UR37 ;  /* 0x00000025ff037e24 */ /* 0x000fe2000f8e00ff */
[----:B------:R-:W-:-:S03]  /*3170*/  MOV R2, UR8 ;  /* 0x0000000800027c02 */ /* 0x000fc60008000f00 */
[----:B------:R-:W-:Y:S01]  /*3180*/  VIADD R3, R3, 0x150 ;  /* 0x0000015003037836 */ /* 0x000fe20000000000 */
[----:B-1----:R-:W-:-:S04]  /*3190*/  SHF.L.U32 R5, R5, 0x1f, RZ ;  /* 0x0000001f05057819 */ /* 0x002fc800000006ff */
[----:B------:R-:W1:Y:S02]  /*31a0*/  SYNCS.PHASECHK.TRANS64.TRYWAIT P0, [UR4+0x8], R5 ;  /* 0x00000805ff0075a7 */ /* 0x000e640008001104 */
[----:B-1----:R-:W-:Y:S05]  /*31b0*/  @P0 BRA `(.L_x_62) ;  /* 0x0000000000080947 */ /* 0x002fea0003800000 */
[----:B------:R-:W1:Y:S02]  /*31c0*/  SYNCS.PHASECHK.TRANS64.TRYWAIT P0, [UR4+0x8], R5 ;  /* 0x00000805ff0075a7 */ /* 0x000e640008001104 */
[----:B-1----:R-:W-:Y:S05]  /*31d0*/  @!P0 BRA `(.L_x_63) ;  /* 0x0000005c00248947 */ /* 0x002fea0003800000 */
.L_x_62:
[----:B-1----:R-:W-:Y:S01]  /*31e0*/  HFMA2 R4, -RZ, RZ, 0, 5.9604644775390625e-08 ;  /* 0x00000001ff047431 */ /* 0x002fe200000001ff */
[----:B------:R-:W-:Y:S01]  /*31f0*/  UPRMT UR5, UR8, 0x654, UR6 ;  /* 0x0000065408057896 */ /* 0x000fe20008000006 */
[----:B------:R-:W-:Y:S01]  /*3200*/  IMAD.MOV.U32 R6, RZ, RZ, 0xffff ;  /* 0x0000ffffff067424 */ /* 0x000fe200078e00ff */
[----:B------:R-:W-:Y:S01]  /*3210*/  PRMT R2, R2, 0x654, R3 ;  /* 0x0000065402027816 */ /* 0x000fe20000000003 */
[----:B------:R-:W-:Y:S02]  /*3220*/  IMAD.MOV.U32 R5, RZ, RZ, 0x4 ;  /* 0x00000004ff057424 */ /* 0x000fe400078e00ff */
[----:B------:R-:W-:Y:S01]  /*3230*/  IMAD.SHL.U32 R9, R11, 0x20, RZ ;  /* 0x000000200b097824 */ /* 0x000fe200078e00ff */
[----:B------:R-:W-:Y:S02]  /*3240*/  MOV R3, UR5 ;  /* 0x0000000500037c02 */ /* 0x000fe40008000f00 */
[-C--:B------:R-:W-:Y:S01]  /*3250*/  SHF.L.U32 R7, R6, R11.reuse, RZ ;  /* 0x0000000b06077219 */ /* 0x080fe200000006ff */
[----:B------:R1:W-:Y:S01]  /*3260*/  SYNCS.ARRIVE.TRANS64.RED RZ, [UR5], R5 ;  /* 0x00000005ffff79a7 */ /* 0x0003e20008000405 */
[----:B------:R-:W-:Y:S01]  /*3270*/  SHF.L.U32 R6, R4, R11, RZ ;  /* 0x0000000b04067219 */ /* 0x000fe200000006ff */
[----:B------:R1:W-:Y:S04]  /*3280*/  STS [UR37+0x150], R9 ;  /* 0x00015009ff007988 */ /* 0x0003e80008000825 */
[----:B------:R1:W-:Y:S04]  /*3290*/  STAS [R2.64], R11 ;  /* 0x0000000b02007dbd */ /* 0x0003e8000c0008ff */
[----:B------:R1:W-:Y:S04]  /*32a0*/  ATOMS.OR RZ, [UR4+0x14], R7 ;  /* 0x00001407ffff798c */ /* 0x0003e8000b000004 */
[----:B------:R1:W-:Y:S04]  /*32b0*/  ATOMS.OR RZ, [UR4+0x18], R6 ;  /* 0x00001806ffff798c */ /* 0x0003e8000b000004 */
[----:B------:R1:W-:Y:S02]  /*32c0*/  ATOMS.XOR RZ, [UR4+0x10], R4 ;  /* 0x00001004ffff798c */ /* 0x0003e4000b800004 */
.L_x_59:
[----:B------:R-:W-:Y:S05]  /*32d0*/  BSYNC B0 ;  /* 0x0000000000007941 */ /* 0x000fea0003800000 */
.L_x_58:
[----:B------:R-:W-:Y:S05]  /*32e0*/  BRA.U UP0, `(.L_x_64) ;  /* 0x00000001006c7547 */ /* 0x000fea000b800000 */
[----:B------:R-:W-:-:S03]  /*32f0*/  UMOV UR5, 0xffffffff ;  /* 0xffffffff00057882 */ /* 0x000fc60000000000 */
[----:B------:R-:W-:Y:S05]  /*3300*/  BRA.DIV UR5, `(.L_x_65) ;  /* 0x0000005a05f07947 */ /* 0x000fea000b800000 */
[----:B------:R-:W-:-:S13]  /*3310*/  ELECT P6, URZ, PT ;  /* 0x0000000000ff782f */ /* 0x000fda00038c0000 */
.L_x_169:
[----:B------:R-:W-:Y:S05]  /*3320*/  @!P6 BRA `(.L_x_64) ;  /* 0x00000000005ce947 */ /* 0x000fea0003800000 */
[----:B-1----:R-:W1:Y:S02]  /*3330*/  LDS R3, [UR4+0x10] ;  /* 0x00001004ff037984 */ /* 0x002e640008000800 */
[----:B-1----:R-:W-:-:S04]  /*3340*/  SHF.L.U32 R3, R3, 0x1f, RZ ;  /* 0x0000001f03037819 */ /* 0x002fc800000006ff */
[----:B------:R-:W1:Y:S02]  /*3350*/  SYNCS.PHASECHK.TRANS64.TRYWAIT P0, [UR4+0x8], R3 ;  /* 0x00000803ff0075a7 */ /* 0x000e640008001104 */
[----:B-1----:R-:W-:Y:S05]  /*3360*/  @P0 BRA `(.L_x_66) ;  /* 0x0000000000080947 */ /* 0x002fea0003800000 */
[----:B------:R-:W1:Y:S02]  /*3370*/  SYNCS.PHASECHK.TRANS64.TRYWAIT P0, [UR4+0x8], R3 ;  /* 0x00000803ff0075a7 */ /* 0x000e640008001104 */
[----:B-1----:R-:W-:Y:S05]  /*3380*/  @!P0 BRA `(.L_x_67) ;  /* 0x0000005800f08947 */ /* 0x002fea0003800000 */
.L_x_66:
[----:B------:R-:W2:Y:S01]  /*3390*/  LDS R5, [UR37+0x150] ;  /* 0x00015025ff057984 */ /* 0x000ea20008000800 */
[----:B-1----:R-:W-:Y:S02]  /*33a0*/  HFMA2 R2, -RZ, RZ, 0, 5.9604644775390625e-08 ;  /* 0x00000001ff027431 */ /* 0x002fe400000001ff */
[----:B------:R-:W-:Y:S01]  /*33b0*/  IMAD.MOV.U32 R3, RZ, RZ, 0xffff ;  /* 0x0000ffffff037424 */ /* 0x000fe200078e00ff */
[----:B------:R-:W-:Y:S01]  /*33c0*/  UPRMT UR5, UR8, 0x654, UR6 ;  /* 0x0000065408057896 */ /* 0x000fe20008000006 */
[----:B--2---:R-:W-:-:S03]  /*33d0*/  IMAD.SHL.U32 R4, R5, 0x20, RZ ;  /* 0x0000002005047824 */ /* 0x004fc600078e00ff */
[-C--:B------:R-:W-:Y:S02]  /*33e0*/  SHF.L.U32 R3, R3, R5.reuse, RZ ;  /* 0x0000000503037219 */ /* 0x080fe400000006ff */
[----:B------:R-:W-:Y:S01]  /*33f0*/  SHF.L.U32 R5, R2, R5, RZ ;  /* 0x0000000502057219 */ /* 0x000fe200000006ff */
[----:B------:R2:W-:Y:S04]  /*3400*/  STS [UR37+0x150], R4 ;  /* 0x00015004ff007988 */ /* 0x0005e80008000825 */
[----:B------:R2:W-:Y:S04]  /*3410*/  ATOMS.OR RZ, [UR4+0x14], R3 ;  /* 0x00001403ffff798c */ /* 0x0005e8000b000004 */
[----:B------:R2:W-:Y:S01]  /*3420*/  ATOMS.OR RZ, [UR4+0x18], R5 ;  /* 0x00001805ffff798c */ /* 0x0005e2000b000004 */
[----:B------:R-:W-:Y:S03]  /*3430*/  SYNCS.ARRIVE.TRANS64.RED.A1T0 RZ, [UR5], RZ ;  /* 0x000000ffffff79a7 */ /* 0x000fe60008100405 */
[----:B------:R2:W-:Y:S01]  /*3440*/  ATOMS.XOR RZ, [UR4+0x10], R2 ;  /* 0x00001002ffff798c */ /* 0x0005e2000b800004 */
[----:B------:R-:W-:Y:S05]  /*3450*/  BRA `(.L_x_64) ;  /* 0x0000000000107947 */ /* 0x000fea0003800000 */
.L_x_57:
[----:B------:R-:W-:-:S05]  /*3460*/  MOV R2, 0xffffffff ;  /* 0xffffffff00027802 */ /* 0x000fca0000000f00 */
[----:B------:R1:W-:Y:S02]  /*3470*/  STS [UR37+0x150], R2 ;  /* 0x00015002ff007988 */ /* 0x0003e40008000825 */
[----:B-1----:R-:W-:Y:S02]  /*3480*/  MOV R2, 0x34a0 ;  /* 0x000034a000027802 */ /* 0x002fe40000000f00 */
[----:B-----5:R-:W-:Y:S05]  /*3490*/  CALL.REL.NOINC `($__internal_1_$__cuda_sm10x_tcgen05_guardrail_trap_phase_invalid_during_alloc) ;  /* 0x0000006000c47944 */ /* 0x020fea0003c00000 */
.L_x_64:
[----:B------:R-:W-:Y:S05]  /*34a0*/  WARPSYNC.ALL ;  /* 0x0000000000007948 */ /* 0x000fea0003800000 */
[----:B------:R-:W3:Y:S01]  /*34b0*/  S2UR UR5, SR_CgaCtaId ;  /* 0x00000000000579c3 */ /* 0x000ee20000008800 */
[----:B------:R-:W-:Y:S01]  /*34c0*/  UMOV UR4, 0x400 ;  /* 0x0000040000047882 */ /* 0x000fe20000000000 */
[----:B------:R-:W-:-:S06]  /*34d0*/  NOP ;  /* 0x0000000000007918 */ /* 0x000fcc0000000000 */
[----:B------:R-:W-:Y:S06]  /*34e0*/  BAR.ARV 0x6, 0xa0 ;  /* 0x0182800000007b1d */ /* 0x000fec0000002000 */
[----:B------:R-:W4:Y:S01]  /*34f0*/  LDCU UR6, c[0x0][0x38c] ;  /* 0x00007180ff0677ac */ /* 0x000f220008000800 */
[----:B------:R-:W-:Y:S01]  /*3500*/  LOP3.LUT R0, R0, 0xffff, RZ, 0xc0, !PT ;  /* 0x0000ffff00007812 */ /* 0x000fe200078ec0ff */
[----:B-1----:R-:W-:Y:S01]  /*3510*/  IMAD.MOV.U32 R9, RZ, RZ, 0x1 ;  /* 0x00000001ff097424 */ /* 0x002fe200078e00ff */
[----:B------:R-:W-:Y:S01]  /*3520*/  LOP3.LUT R8, R8, 0xffff, RZ, 0xc0, !PT ;  /* 0x0000ffff08087812 */ /* 0x000fe200078ec0ff */
[----:B------:R-:W-:Y:S01]  /*3530*/  UMOV UR18, URZ ;  /* 0x000000ff00127c82 */ /* 0x000fe20008000000 */
[----:B------:R-:W-:Y:S01]  /*3540*/  R2UR UR11, R0 ;  /* 0x00000000000b72ca */ /* 0x000fe200000e0000 */
[----:B------:R-:W-:Y:S01]  /*3550*/  UMOV UR17, URZ ;  /* 0x000000ff00117c82 */ /* 0x000fe20008000000 */
[----:B------:R-:W-:Y:S01]  /*3560*/  R2UR UR12, R8 ;  /* 0x00000000080c72ca */ /* 0x000fe200000e0000 */
[----:B------:R-:W-:Y:S01]  /*3570*/  IMAD.MOV.U32 R8, RZ, RZ, RZ ;  /* 0x000000ffff087224 */ /* 0x000fe200078e00ff */
[----:B------:R-:W-:Y:S01]  /*3580*/  UMOV UR16, URZ ;  /* 0x000000ff00107c82 */ /* 0x000fe20008000000 */
[----:B---3--:R-:W-:-:S02]  /*3590*/  ULEA UR5, UR5, UR4, 0x18 ;  /* 0x0000000405057291 */ /* 0x008fc4000f8ec0ff */
[----:B------:R-:W-:Y:S02]  /*35a0*/  UISETP.NE.AND UP2, UPT, UR9, URZ, UPT ;  /* 0x000000ff0900728c */ /* 0x000fe4000bf45270 */
[----:B------:R-:W-:Y:S02]  /*35b0*/  UIADD3 UR13, UPT, UPT, UR5, 0x4300, URZ ;  /* 0x00004300050d7890 */ /* 0x000fe4000fffe0ff */
[----:B------:R-:W-:Y:S02]  /*35c0*/  UIADD3 UR20, UPT, UPT, UR5, 0xe300, URZ ;  /* 0x0000e30005147890 */ /* 0x000fe4000fffe0ff */
[----:B----4-:R-:W-:Y:S01]  /*35d0*/  UIADD3 UR6, UPT, UPT, UR6, 0x3f, URZ ;  /* 0x0000003f06067890 */ /* 0x010fe2000fffe0ff */
[----:B--2---:R-:W1:Y:S01]  /*35e0*/  LDS R2, [UR5+0x150] ;  /* 0x00015005ff027984 */ /* 0x004e620008000800 */
[----:B------:R-:W-:Y:S02]  /*35f0*/  USHF.R.U32.HI UR13, URZ, 0x4, UR13 ;  /* 0x00000004ff0d7899 */ /* 0x000fe4000801160d */
[----:B------:R-:W-:-:S02]  /*3600*/  USHF.R.S32.HI UR4, URZ, 0x1f, UR6 ;  /* 0x0000001fff047899 */ /* 0x000fc40008011406 */
[----:B------:R-:W-:Y:S02]  /*3610*/  USHF.R.U32.HI UR20, URZ, 0x4, UR20 ;  /* 0x00000004ff147899 */ /* 0x000fe40008011614 */
[----:B------:R-:W-:Y:S02]  /*3620*/  ULEA.HI UR4, UR4, UR6, URZ, 0x6 ;  /* 0x0000000604047291 */ /* 0x000fe4000f8f30ff */
[----:B------:R-:W-:Y:S02]  /*3630*/  ULOP3.LUT UR13, UR13, 0x3fff, URZ, 0xc0, !UPT ;  /* 0x00003fff0d0d7892 */ /* 0x000fe4000f8ec0ff */
[----:B------:R-:W-:Y:S01]  /*3640*/  USHF.R.S32.HI UR4, URZ, 0x6, UR4 ;  /* 0x00000006ff047899 */ /* 0x000fe20008011404 */
[----:B------:R-:W-:Y:S01]  /*3650*/  UMOV UR28, 0x0 ;  /* 0x00000000001c7882 */ /* 0x000fe20000000000 */
[----:B------:R-:W-:Y:S02]  /*3660*/  UMOV UR29, 0x8210010 ;  /* 0x08210010001d7882 */ /* 0x000fe40000000000 */
[----:B------:R-:W-:-:S02]  /*3670*/  UISETP.LT.AND UP0, UPT, UR4, 0x1, UPT ;  /* 0x000000010400788c */ /* 0x000fc4000bf01270 */
[----:B------:R-:W-:Y:S02]  /*3680*/  ULOP3.LUT UR20, UR20, 0x3fff, URZ, 0xc0, !UPT ;  /* 0x00003fff14147892 */ /* 0x000fe4000f8ec0ff */
[----:B------:R-:W-:Y:S02]  /*3690*/  ULOP3.LUT UR13, UR13, 0x10000, URZ, 0xfc, !UPT ;  /* 0x000100000d0d7892 */ /* 0x000fe4000f8efcff */
[----:B------:R-:W-:Y:S01]  /*36a0*/  USEL UR19, UR4, 0x1, !UP0 ;  /* 0x0000000104137887 */ /* 0x000fe2000c000000 */
[----:B------:R-:W-:Y:S01]  /*36b0*/  UMOV UR26, 0x0 ;  /* 0x00000000001a7882 */ /* 0x000fe20000000000 */
[----:B------:R-:W-:Y:S01]  /*36c0*/  UMOV UR27, 0x8210010 ;  /* 0x08210010001b7882 */ /* 0x000fe20000000000 */
[----:B------:R-:W-:Y:S01]  /*36d0*/  UMOV UR24, 0x0 ;  /* 0x0000000000187882 */ /* 0x000fe20000000000 */
[----:B------:R-:W-:Y:S01]  /*36e0*/  UMOV UR25, 0x8210010 ;  /* 0x0821001000197882 */ /* 0x000fe20000000000 */
[----:B------:R-:W-:Y:S01]  /*36f0*/  UMOV UR22, 0x0 ;  /* 0x0000000000167882 */ /* 0x000fe20000000000 */
[----:B------:R-:W-:Y:S01]  /*3700*/  UMOV UR23, 0x8210010 ;  /* 0x0821001000177882 */ /* 0x000fe20000000000 */
[----:B-1----:R-:W-:-:S02]  /*3710*/  R2UR UR21, R2 ;  /* 0x00000000021572ca */ /* 0x002fc400000e0000 */
[----:B------:R-:W-:-:S13]  /*3720*/  CS2R R2, SRZ ;  /* 0x0000000000027805 */ /* 0x000fda000001ff00 */
.L_x_75:
[C---:B------:R-:W-:Y:S02]  /*3730*/  LEA R0, R8.reuse, UR5, 0x3 ;  /* 0x0000000508007c11 */ /* 0x040fe4000f8e18ff */
[----:B------:R-:W-:Y:S02]  /*3740*/  SHF.L.U32 R5, R3, 0x1f, RZ ;  /* 0x0000001f03057819 */ /* 0x000fe400000006ff */
[----:B------:R-:W-:Y:S02]  /*3750*/  LEA R4, R8, UR5, 0x4 ;  /* 0x0000000508047c11 */ /* 0x000fe4000f8e20ff */
[----:B------:R-:W1:Y:S02]  /*3760*/  SYNCS.PHASECHK.TRANS64.TRYWAIT P0, [R0+URZ+0xa0], R5 ;  /* 0x0000a005000075a7 */ /* 0x000e6400080011ff */
[----:B-1-34-:R-:W-:Y:S05]  /*3770*/  @!P0 BRA `(.L_x_68) ;  /* 0x00000058000c8947 */ /* 0x01afea0003800000 */
.L_x_170:
[----:B-1----:R-:W1:Y:S01]  /*3780*/  LDS.128 R4, [R4+0x130] ;  /* 0x0001300004047984 */ /* 0x002e620000000c00 */
[----:B------:R-:W-:Y:S02]  /*3790*/  VIADD R0, R0, 0xb0 ;  /* 0x000000b000007836 */ /* 0x000fe40000000000 */
[----:B------:R-:W-:Y:S01]  /*37a0*/  VIADD R8, R8, 0x1 ;  /* 0x0000000108087836 */ /* 0x000fe20000000000 */
[----:B------:R-:W-:Y:S01]  /*37b0*/  @!PT LDS RZ, [RZ] ;  /* 0x00000000fffff984 */ /* 0x000fe20000000800 */
[----:B------:R-:W-:Y:S01]  /*37c0*/  @!PT LDS RZ, [RZ] ;  /* 0x00000000fffff984 */ /* 0x000fe20000000800 */
[----:B------:R-:W-:Y:S01]  /*37d0*/  @!PT LDS RZ, [RZ] ;  /* 0x00000000fffff984 */ /* 0x000fe20000000800 */
[----:B------:R-:W-:Y:S01]  /*37e0*/  @!PT LDS RZ, [RZ] ;  /* 0x00000000fffff984 */ /* 0x000fe20000000800 */
[----:B------:R2:W-:Y:S06]  /*37f0*/  MEMBAR.ALL.CTA ;  /* 0x0000000000007992 */ /* 0x0005ec0000008000 */
[----:B--2---:R-:W2:Y:S01]  /*3800*/  FENCE.VIEW.ASYNC.S ;  /* 0x00000000000073c6 */ /* 0x004ea20000000000 */
[----:B------:R-:W-:-:S04]  /*3810*/  PRMT R0, RZ, 0x654, R0 ;  /* 0x00000654ff007816 */ /* 0x000fc80000000000 */
[----:B--2---:R2:W-:Y:S01]  /*3820*/  SYNCS.ARRIVE.TRANS64.RED.A1T0 RZ, [R0+URZ], RZ ;  /* 0x000000ff00ff79a7 */ /* 0x0045e200081004ff */
[----:B-1----:R-:W-:Y:S01]  /*3830*/  LOP3.LUT P1, RZ, R6, 0x1, RZ, 0xc0, !PT ;  /* 0x0000000106ff7812 */ /* 0x002fe2000782c0ff */
[----:B--2---:R-:W-:-:S12]  /*3840*/  BRA.U UP2, `(.L_x_69) ;  /* 0x0000000502087547 */ /* 0x004fd8000b800000 */
[----:B------:R-:W1:Y:S01]  /*3850*/  LDCU UR6, c[0x0][0x38c] ;  /* 0x00007180ff0677ac */ /* 0x000e620008000800 */
[----:B------:R-:W-:Y:S02]  /*3860*/  PLOP3.LUT P2, PT, PT, PT, PT, 0x80, 0x8 ;  /* 0x000000000008781c */ /* 0x000fe40003f4f070 */
[----:B------:R-:W-:Y:S01]  /*3870*/  SHF.L.U32 R5, R9, 0x1f, RZ ;  /* 0x0000001f09057819 */ /* 0x000fe200000006ff */
[----:B------:R-:W-:Y:S02]  /*3880*/  ULEA UR7, UR18, UR5, 0x3 ;  /* 0x0000000512077291 */ /* 0x000fe4000f8e18ff */
[----:B------:R-:W-:Y:S02]  /*3890*/  ULEA UR10, UR18, UR21, 0x6 ;  /* 0x00000015120a7291 */ /* 0x000fe4000f8e30ff */
[----:B-1----:R-:W-:-:S06]  /*38a0*/  UISETP.GE.AND UP0, UPT, UR6, 0x1, UPT ;  /* 0x000000010600788c */ /* 0x002fcc000bf06270 */
[----:B------:R-:W-:-:S05]  /*38b0*/  PLOP3.LUT P0, PT, PT, PT, UP0, 0x80, 0x8 ;  /* 0x000000000008781c */ /* 0x000fca0003f0f008 */
[----:B------:R-:W-:-:S08]  /*38c0*/  @UP0 ULEA UR6, UR17, UR5, 0x3 ;  /* 0x0000000511060291 */ /* 0x000fd0000f8e18ff */
[----:B------:R-:W-:-:S04]  /*38d0*/  @P0 SHF.L.U32 R0, R2, 0x1f, RZ ;  /* 0x0000001f02000819 */ /* 0x000fc800000006ff */
[----:B------:R1:W2:Y:S01]  /*38e0*/  @P0 SYNCS.PHASECHK.TRANS64.TRYWAIT P2, [UR6], R0 ;  /* 0x00000000ff0005a7 */ /* 0x0002a20008041106 */
[----:B------:R-:W3:Y:S02]  /*38f0*/  SYNCS.PHASECHK.TRANS64.TRYWAIT P0, [UR7+0xe0], R5 ;  /* 0x0000e005ff0075a7 */ /* 0x000ee40008001107 */
[----:B-123--:R-:W-:Y:S05]  /*3900*/  @!P0 BRA `(.L_x_70) ;  /* 0x0000005400bc8947 */ /* 0x00efea0003800000 */
.L_x_172:
[----:B------:R-:W-:Y:S01]  /*3910*/  UMOV UR15, UR16 ;  /* 0x00000010000f7c82 */ /* 0x000fe20008000000 */
[----:B------:R-:W-:Y:S05]  /*3920*/  BRA.U !UP0, `(.L_x_71) ;  /* 0x0000000108c07547 */ /* 0x000fea000b800000 */
[----:B------:R-:W-:Y:S02]  /*3930*/  UIADD3 UR15, UPT, UPT, UR19, UR16, URZ ;  /* 0x00000010130f7290 */ /* 0x000fe4000fffe0ff */
[----:B------:R-:W-:Y:S01]  /*3940*/  UPLOP3.LUT UP3, UPT, UPT, UPT, UPT, 0x40, 0x4 ;  /* 0x000000000004789c */ /* 0x000fe20003f6e870 */
[----:B------:R-:W-:Y:S01]  /*3950*/  UMOV UR14, UR4 ;  /* 0x00000004000e7c82 */ /* 0x000fe20008000000 */
[----:B------:R-:W-:-:S09]  /*3960*/  UMOV UR46, UR17 ;  /* 0x00000011002e7c82 */ /* 0x000fd20008000000 */
.L_x_74:
[----:B--2---:R-:W-:Y:S01]  /*3970*/  ULEA UR6, UR46, UR5, 0x3 ;  /* 0x000000052e067291 */ /* 0x004fe2000f8e18ff */
[----:B---3--:R-:W-:Y:S11]  /*3980*/  @P2 BRA `(.L_x_72) ;  /* 0x00000000000c2947 */ /* 0x008ff60003800000 */
[----:B-1----:R-:W-:Y:S04]  /*3990*/  SHF.L.U32 R5, R2, 0x1f, RZ ;  /* 0x0000001f02057819 */ /* 0x002fe800000006ff */
[----:B------:R-:W1:Y:S02]  /*39a0*/  SYNCS.PHASECHK.TRANS64.TRYWAIT P0, [UR6], R5 ;  /* 0x00000005ff0075a7 */ /* 0x000e640008001106 */
[----:B-1----:R-:W-:Y:S05]  /*39b0*/  @!P0 BRA `(.L_x_73) ;  /* 0x0000005400a88947 */ /* 0x002fea0003800000 */
.L_x_72:
[----:B------:R-:W-:Y:S01]  /*39c0*/  UISETP.NE.AND UP0, UPT, UR14, 0x1, UPT ;  /* 0x000000010e00788c */ /* 0x000fe2000bf05270 */
[----:B------:R-:W-:Y:S01]  /*39d0*/  PLOP3.LUT P2, PT, PT, PT, PT, 0x80, 0x8 ;  /* 0x000000000008781c */ /* 0x000fe20003f4f070 */
[----:B------:R-:W-:Y:S02]  /*39e0*/  UIADD3 UR17, UPT, UPT, UR46, 0x1, URZ ;  /* 0x000000012e117890 */ /* 0x000fe4000fffe0ff */
[----:B------:R-:W-:Y:S02]  /*39f0*/  ULEA UR32, UR46, UR20, 0x9 ;  /* 0x000000142e207291 */ /* 0x000fe4000f8e48ff */
[----:B------:R-:W-:Y:S01]  /*3a00*/  UISETP.NE.AND UP1, UPT, UR17, 0x5, UPT ;  /* 0x000000051100788c */ /* 0x000fe2000bf25270 */
[----:B------:R-:W-:Y:S01]  /*3a10*/  PLOP3.LUT P0, PT, PT, PT, UP0, 0x80, 0x8 ;  /* 0x000000000008781c */ /* 0x000fe20003f0f008 */
[----:B------:R-:W-:Y:S02]  /*3a20*/  UIADD3 UR44, UPT, UPT, UR32, 0x80, URZ ;  /* 0x00000080202c7890 */ /* 0x000fe4000fffe0ff */
[----:B------:R-:W-:Y:S02]  /*3a30*/  USEL UR31, URZ, 0x1, UP1 ;  /* 0x00000001ff1f7887 */ /* 0x000fe40008800000 */
[----:B------:R-:W-:Y:S02]  /*3a40*/  USEL UR17, UR17, URZ, UP1 ;  /* 0x000000ff11117287 */ /* 0x000fe40008800000 */
[----:B------:R-:W-:Y:S02]  /*3a50*/  UIADD3 UR40, UPT, UPT, UR32, 0x100, URZ ;  /* 0x0000010020287890 */ /* 0x000fe4000fffe0ff */
[----:B------:R-:W-:Y:S01]  /*3a60*/  @UP0 ULEA UR30, UR17, UR5, 0x3 ;  /* 0x00000005111e0291 */ /* 0x000fe2000f8e18ff */
[----:B------:R-:W-:Y:S01]  /*3a70*/  LOP3.LUT R2, R2, UR31, RZ, 0x3c, !PT ;  /* 0x0000001f02027c12 */ /* 0x000fe2000f8e3cff */
[----:B------:R-:W-:Y:S02]  /*3a80*/  UIADD3 UR36, UPT, UPT, UR32, 0x180, URZ ;  /* 0x0000018020247890 */ /* 0x000fe4000fffe0ff */
[----:B------:R-:W-:Y:S01]  /*3a90*/  UIADD3 UR6, UPT, UPT, UR6, 0x28, URZ ;  /* 0x0000002806067890 */ /* 0x000fe2000fffe0ff */
[----:B-1----:R-:W-:Y:S01]  /*3aa0*/  @P0 SHF.L.U32 R0, R2, 0x1f, RZ ;  /* 0x0000001f02000819 */ /* 0x002fe200000006ff */
[----:B------:R-:W-:Y:S02]  /*3ab0*/  UIADD3 UR16, UPT, UPT, UR16, 0x1, URZ ;  /* 0x0000000110107890 */ /* 0x000fe4000fffe0ff */
[----:B------:R-:W-:Y:S01]  /*3ac0*/  UIADD3 UR14, UPT, UPT, UR14, -0x1, URZ ;  /* 0xffffffff0e0e7890 */ /* 0x000fe2000fffe0ff */
[----:B------:R2:W3:Y:S01]  /*3ad0*/  @P0 SYNCS.PHASECHK.TRANS64.TRYWAIT P2, [UR30], R0 ;  /* 0x00000000ff0005a7 */ /* 0x0004e2000804111e */
[----:B------:R-:W-:Y:S02]  /*3ae0*/  ULEA UR30, UR46, UR13, 0x9 ;  /* 0x0000000d2e1e7291 */ /* 0x000fe4000f8e48ff */
[----:B------:R-:W-:Y:S02]  /*3af0*/  UISETP.NE.AND UP0, UPT, UR16, UR15, UPT ;  /* 0x0000000f1000728c */ /* 0x000fe4000bf05270 */
[----:B------:R-:W-:Y:S02]  /*3b00*/  UIADD3 UR42, UPT, UPT, UR30, 0x2, URZ ;  /* 0x000000021e2a7890 */ /* 0x000fe4000fffe0ff */
[----:B------:R-:W-:Y:S02]  /*3b10*/  UIADD3 UR38, UPT, UPT, UR30, 0x4, URZ ;  /* 0x000000041e267890 */ /* 0x000fe4000fffe0ff */
[----:B------:R-:W-:Y:S01]  /*3b20*/  UIADD3 UR34, UPT, UPT, UR30, 0x6, URZ ;  /* 0x000000061e227890 */ /* 0x000fe2000fffe0ff */
[----:B------:R-:W-:Y:S01]  /*3b30*/  UMOV UR33, 0x40004040 ;  /* 0x4000404000217882 */ /* 0x000fe20000000000 */
[----:B------:R-:W-:Y:S01]  /*3b40*/  UMOV UR31, 0x40004040 ;  /* 0x40004040001f7882 */ /* 0x000fe20000000000 */
[----:B------:R-:W-:Y:S01]  /*3b50*/  UMOV UR45, 0x40004040 ;  /* 0x40004040002d7882 */ /* 0x000fe20000000000 */
[----:B------:R2:W-:Y:S01]  /*3b60*/  UTCHMMA.2CTA gdesc[UR30], gdesc[UR32], tmem[UR10], tmem[UR28], idesc[UR29], UP3 ;  /* 0x00ff1c201e0075ea */ /* 0x0005e20009a0000a */
[----:B------:R-:W-:Y:S01]  /*3b70*/  UPLOP3.LUT UP3, UPT, UPT, UPT, UPT, 0x80, 0x8 ;  /* 0x000000000008789c */ /* 0x000fe20003f6f070 */
[----:B------:R-:W-:Y:S01]  /*3b80*/  UMOV UR43, 0x40004040 ;  /* 0x40004040002b7882 */ /* 0x000fe20000000000 */
[----:B------:R-:W-:Y:S01]  /*3b90*/  UMOV UR41, 0x40004040 ;  /* 0x4000404000297882 */ /* 0x000fe20000000000 */
[----:B------:R2:W-:Y:S01]  /*3ba0*/  UTCHMMA.2CTA gdesc[UR42], gdesc[UR44], tmem[UR10], tmem[UR26], idesc[UR27], UPT ;  /* 0x00ff1a2c2a0075ea */ /* 0x0005e2000ba0000a */
[----:B------:R-:W-:Y:S01]  /*3bb0*/  UMOV UR39, 0x40004040 ;  /* 0x4000404000277882 */ /* 0x000fe20000000000 */
[----:B------:R-:W-:Y:S01]  /*3bc0*/  UMOV UR37, 0x40004040 ;  /* 0x4000404000257882 */ /* 0x000fe20000000000 */
[----:B------:R-:W-:Y:S01]  /*3bd0*/  UMOV UR35, 0x40004040 ;  /* 0x4000404000237882 */ /* 0x000fe20000000000 */
[----:B------:R2:W-:Y:S01]  /*3be0*/  UTCHMMA.2CTA gdesc[UR38], gdesc[UR40], tmem[UR10], tmem[UR24], idesc[UR25], UPT ;  /* 0x00ff1828260075ea */ /* 0x0005e2000ba0000a */
[----:B------:R2:W-:Y:S01]  /*3bf0*/  UTCHMMA.2CTA gdesc[UR34], gdesc[UR36], tmem[UR10], tmem[UR22], idesc[UR23], UPT ;  /* 0x00ff1624220075ea */ /* 0x0005e2000ba0000a */
[----:B------:R2:W-:Y:S01]  /*3c00*/  UTCBAR.2CTA.MULTICAST [UR6], URZ, UR12 ;  /* 0x000000ff060073e9 */ /* 0x0005e2000820080c */
[----:B------:R-:W-:Y:S01]  /*3c10*/  UMOV UR46, UR17 ;  /* 0x00000011002e7c82 */ /* 0x000fe20008000000 */
[----:B------:R-:W-:Y:S05]  /*3c20*/  BRA.U UP0, `(.L_x_74) ;  /* 0xfffffffd00507547 */ /* 0x000fea000b83ffff */
.L_x_71:
[----:B------:R-:W-:Y:S01]  /*3c30*/  UIADD3 UR7, UPT, UPT, UR7, 0xc0, URZ ;  /* 0x000000c007077890 */ /* 0x000fe2000fffe0ff */
[----:B------:R-:W-:-:S08]  /*3c40*/  UMOV UR16, UR15 ;  /* 0x0000000f00107c82 */ /* 0x000fd00008000000 */
[----:B------:R4:W-:Y:S01]  /*3c50*/  UTCBAR.2CTA.MULTICAST [UR7], URZ, UR11 ;  /* 0x000000ff070073e9 */ /* 0x0009e2000820080b */
[----:B------:R-:W-:Y:S02]  /*3c60*/  NOP ;  /* 0x0000000000007918 */ /* 0x000fe40000000000 */
.L_x_69:
[----:B------:R-:W-:Y:S01]  /*3c70*/  UIADD3 UR18, UPT, UPT, UR18, 0x1, URZ ;  /* 0x0000000112127890 */ /* 0x000fe2000fffe0ff */
[----:B------:R-:W-:-:S03]  /*3c80*/  ISETP.NE.AND P0, PT, R8, 0x2, PT ;  /* 0x000000020800780c */ /* 0x000fc60003f05270 */
[----:B------:R-:W-:Y:S01]  /*3c90*/  UISETP.NE.AND UP0, UPT, UR18, 0x4, UPT ;  /* 0x000000041200788c */ /* 0x000fe2000bf05270 */
[----:B-12---:R-:W-:Y:S02]  /*3ca0*/  SEL R0, RZ, 0x1, P0 ;  /* 0x00000001ff007807 */ /* 0x006fe40000000000 */
[----:B------:R-:W-:Y:S01]  /*3cb0*/  SEL R8, R8, RZ, P0 ;  /* 0x000000ff08087207 */ /* 0x000fe20000000000 */
[----:B------:R-:W-:Y:S01]  /*3cc0*/  USEL UR6, URZ, 0x1, UP0 ;  /* 0x00000001ff067887 */ /* 0x000fe20008000000 */
[----:B------:R-:W-:Y:S01]  /*3cd0*/  LOP3.LUT R3, R3, R0, RZ, 0x3c, !PT ;  /* 0x0000000003037212 */ /* 0x000fe200078e3cff */
[----:B------:R-:W-:-:S04]  /*3ce0*/  USEL UR18, UR18, URZ, UP0 ;  /* 0x000000ff12127287 */ /* 0x000fc80008000000 */
[----:B------:R-:W-:Y:S01]  /*3cf0*/  LOP3.LUT R9, R9, UR6, RZ, 0x3c, !PT ;  /* 0x0000000609097c12 */ /* 0x000fe2000f8e3cff */
[----:B------:R-:W-:Y:S07]  /*3d00*/  @P1 BRA `(.L_x_75) ;  /* 0xfffffff800881947 */ /* 0x000fee000383ffff */
[----:B------:R-:W1:Y:S01]  /*3d10*/  S2UR UR4, SR_CgaCtaId ;  /* 0x00000000000479c3 */ /* 0x000e620000008800 */
[----:B------:R-:W-:Y:S01]  /*3d20*/  ELECT P0, URZ, PT ;  /* 0x0000000000ff782f */ /* 0x000fe20003800000 */
[----:B------:R-:W-:Y:S01]  /*3d30*/  HFMA2 R0, -RZ, RZ, 0, 5.9604644775390625e-08 ;  /* 0x00000001ff007431 */ /* 0x000fe200000001ff */
[----:B------:R-:W-:-:S05]  /*3d40*/  UMOV UR6, 0x40 ;  /* 0x0000004000067882 */ /* 0x000fca0000000000 */
[----:B------:R-:W-:Y:S01]  /*3d50*/  UVIRTCOUNT.DEALLOC.SMPOOL 0x80 ;  /* 0x000000800000784c */ /* 0x000fe20000000000 */
[----:B------:R-:W-:Y:S02]  /*3d60*/  UISETP.NE.AND UP0, UPT, UR9, URZ, UPT ;  /* 0x000000ff0900728c */ /* 0x000fe4000bf05270 */
[----:B-1----:R-:W-:-:S09]  /*3d70*/  ULEA UR4, UR4, UR6, 0x18 ;  /* 0x0000000604047291 */ /* 0x002fd2000f8ec0ff */
[----:B------:R1:W-:Y:S01]  /*3d80*/  @P0 STS.U8 [UR4+0x1c], R0 ;  /* 0x00001c00ff000988 */ /* 0x0003e20008000004 */
[----:B------:R-:W-:Y:S05]  /*3d90*/  BRA.U UP0, `(.L_x_76) ;  /* 0x0000000100a07547 */ /* 0x000fea000b800000 */
[----:B------:R-:W-:Y:S01]  /*3da0*/  UIADD3 UR6, UPT, UPT, UR5, 0xe0, URZ ;  /* 0x000000e005067890 */ /* 0x000fe2000fffe0ff */
[----:B------:R-:W-:-:S03]  /*3db0*/  SHF.L.U32 R3, R9, 0x1f, RZ ;  /* 0x0000001f09037819 */ /* 0x000fc600000006ff */
[----:B----4-:R-:W-:-:S09]  /*3dc0*/  ULEA UR7, UR18, UR6, 0x3 ;  /* 0x0000000612077291 */ /* 0x010fd2000f8e18ff */
[----:B------:R-:W2:Y:S02]  /*3dd0*/  SYNCS.PHASECHK.TRANS64.TRYWAIT P0, [UR7], R3 ;  /* 0x00000003ff0075a7 */ /* 0x000ea40008001107 */
[----:B--2---:R-:W-:Y:S05]  /*3de0*/  @!P0 BRA `(.L_x_77) ;  /* 0x0000005000b48947 */ /* 0x004fea0003800000 */
.L_x_175:
        /* <DEDUP_REMOVED lines=9> */
.L_x_177:
        /* <DEDUP_REMOVED lines=9> */
.L_x_179:
[----:B------:R-:W-:-:S04]  /*3f10*/  UIADD3 UR9, UPT, UPT, UR9, 0x1, URZ ;  /* 0x0000000109097890 */ /* 0x000fc8000fffe0ff */
[----:B------:R-:W-:-:S04]  /*3f20*/  UISETP.NE.AND UP1, UPT, UR9, 0x4, UPT ;  /* 0x000000040900788c */ /* 0x000fc8000bf25270 */
[----:B------:R-:W-:Y:S02]  /*3f30*/  USEL UR7, URZ, 0x1, UP1 ;  /* 0x00000001ff077887 */ /* 0x000fe40008800000 */
[----:B------:R-:W-:-:S04]  /*3f40*/  USEL UR9, UR9, URZ, UP1 ;  /* 0x000000ff09097287 */ /* 0x000fc80008800000 */
[----:B------:R-:W-:Y:S01]  /*3f50*/  ULEA UR9, UR9, UR6, 0x3 ;  /* 0x0000000609097291 */ /* 0x000fe2000f8e18ff */
[----:B-1----:R-:W-:-:S04]  /*3f60*/  LOP3.LUT R3, R2, UR7, RZ, 0x3c, !PT ;  /* 0x0000000702037c12 */ /* 0x002fc8000f8e3cff */
[----:B------:R-:W-:Y:S01]  /*3f70*/  SHF.L.U32 R3, R3, 0x1f, RZ ;  /* 0x0000001f03037819 */ /* 0x000fe200000006ff */
[----:B------:R-:W-:-:S04]  /*3f80*/  IMAD.U32 R0, RZ, RZ, UR9 ;  /* 0x00000009ff007e24 */ /* 0x000fc8000f8e00ff */
[----:B------:R1:W2:Y:S03]  /*3f90*/  SYNCS.PHASECHK.TRANS64.TRYWAIT P0, [R0+URZ], R3 ;  /* 0x00000003000075a7 */ /* 0x0002a600080011ff */
[----:B--2---:R-:W-:Y:S05]  /*3fa0*/  @!P0 NANOSLEEP.SYNCS 0x989680 ;  /* 0x009896800000895d */ /* 0x004fea0003900000 */
[----:B------:R-:W2:Y:S02]  /*3fb0*/  @!P0 SYNCS.PHASECHK.TRANS64 P0, [R0+URZ], R3 ;  /* 0x00000003000085a7 */ /* 0x000ea400080010ff */
[----:B--2---:R-:W-:Y:S05]  /*3fc0*/  @P0 BRA `(.L_x_80) ;  /* 0x0000000000200947 */ /* 0x004fea0003800000 */
.L_x_81:
[----:B--2---:R2:W4:Y:S02]  /*3fd0*/  SYNCS.PHASECHK.TRANS64.TRYWAIT P0, [R0+URZ], R3 ;  /* 0x00000003000075a7 */ /* 0x00452400080011ff */
[----:B----4-:R-:W-:Y:S05]  /*3fe0*/  @!P0 NANOSLEEP.SYNCS 0x989680 ;  /* 0x009896800000895d */ /* 0x010fea0003900000 */
[----:B------:R-:W4:Y:S02]  /*3ff0*/  @!P0 SYNCS.PHASECHK.TRANS64 P0, [R0+URZ], R3 ;  /* 0x00000003000085a7 */ /* 0x000f2400080010ff */
[----:B----4-:R-:W-:Y:S05]  /*4000*/  @!P0 BRA `(.L_x_81) ;  /* 0xfffffffc00f08947 */ /* 0x010fea000383ffff */
[----:B------:R-:W-:Y:S05]  /*4010*/  BRA `(.L_x_80) ;  /* 0x00000000000c7947 */ /* 0x000fea0003800000 */
.L_x_76:
[----:B------:R-:W-:-:S04]  /*4020*/  UIADD3 UR6, UPT, UPT, UR5, 0x120, URZ ;  /* 0x0000012005067890 */ /* 0x000fc8000fffe0ff */
[----:B------:R-:W-:-:S09]  /*4030*/  UPRMT UR6, UR8, 0x654, UR6 ;  /* 0x0000065408067896 */ /* 0x000fd20008000006 */
[----:B------:R-:W-:Y:S03]  /*4040*/  SYNCS.ARRIVE.TRANS64.RED.A1T0 RZ, [UR6], RZ ;  /* 0x000000ffffff79a7 */ /* 0x000fe60008100406 */
.L_x_80:
[----:B-12---:R-:W-:Y:S01]  /*4050*/  SHF.L.U32 R3, RZ, 0x1f, RZ ;  /* 0x0000001fff037819 */ /* 0x006fe200000006ff */
[----:B------:R-:W-:Y:S01]  /*4060*/  UIADD3 UR6, UPT, UPT, UR5, 0x120, URZ ;  /* 0x0000012005067890 */ /* 0x000fe2000fffe0ff */
[----:B------:R-:W-:Y:S02]  /*4070*/  PLOP3.LUT P0, PT, PT, PT, UP0, 0x80, 0x8 ;  /* 0x000000000008781c */ /* 0x000fe40003f0f008 */
[----:B------:R-:W1:Y:S02]  /*4080*/  SYNCS.PHASECHK.TRANS64.TRYWAIT P1, [UR5+0x120], R3 ;  /* 0x00012003ff0075a7 */ /* 0x000e640008021105 */
[----:B-1----:R-:W-:Y:S09]  /*4090*/  @!P1 BRA `(.L_x_82) ;  /* 0x0000005000509947 */ /* 0x002ff20003800000 */
.L_x_181:
[----:B------:R-:W-:Y:S01]  /*40a0*/  @!UP0 UPRMT UR6, UR8, 0x654, UR6 ;  /* 0x0000065408068896 */ /* 0x000fe20008000006 */
[----:B------:R-:W-:Y:S02]  /*40b0*/  UMOV UR5, 0x1 ;  /* 0x0000000100057882 */ /* 0x000fe40000000000 */
[----:B------:R-:W-:-:S06]  /*40c0*/  UMOV UR8, 0xffff ;  /* 0x0000ffff00087882 */ /* 0x000fcc0000000000 */
[----:B------:R-:W-:Y:S01]  /*40d0*/  @!P0 SYNCS.ARRIVE.TRANS64.RED.A1T0 RZ, [UR6], RZ ;  /* 0x000000ffffff89a7 */ /* 0x000fe20008100406 */
[----:B------:R-:W-:Y:S01]  /*40e0*/  NOP ;  /* 0x0000000000007918 */ /* 0x000fe20000000000 */
[----:B-1----:R-:W1:Y:S01]  /*40f0*/  LDS R0, [UR4+0x14] ;  /* 0x00001404ff007984 */ /* 0x002e620008000800 */
[----:B------:R-:W-:-:S04]  /*4100*/  ULOP3.LUT UR6, UR21, 0xffff, URZ, 0xc0, !UPT ;  /* 0x0000ffff15067892 */ /* 0x000fc8000f8ec0ff */
[----:B------:R-:W-:-:S04]  /*4110*/  USHF.R.U32.HI UR6, URZ, 0x5, UR6 ;  /* 0x00000005ff067899 */ /* 0x000fc80008011606 */
[----:B------:R-:W-:Y:S02]  /*4120*/  USHF.L.U32 UR8, UR8, UR6, URZ ;  /* 0x0000000608087299 */ /* 0x000fe400080006ff */
[----:B------:R-:W-:-:S04]  /*4130*/  USHF.L.U32 UR5, UR5, UR6, URZ ;  /* 0x0000000605057299 */ /* 0x000fc800080006ff */
[----:B-1----:R-:W-:-:S04]  /*4140*/  LOP3.LUT R0, R0, UR8, RZ, 0xc0, !PT ;  /* 0x0000000800007c12 */ /* 0x002fc8000f8ec0ff */
[----:B------:R-:W-:-:S13]  /*4150*/  ISETP.NE.AND P0, PT, R0, UR8, PT ;  /* 0x0000000800007c0c */ /* 0x000fda000bf05270 */
[----:B------:R-:W-:Y:S05]  /*4160*/  @P0 BRA `(.L_x_83) ;  /* 0x0000000000580947 */ /* 0x000fea0003800000 */
[----:B------:R-:W1:Y:S02]  /*4170*/  LDS R0, [UR4+0x18] ;  /* 0x00001804ff007984 */ /* 0x000e640008000800 */
[----:B-1----:R-:W-:-:S04]  /*4180*/  LOP3.LUT R0, R0, UR5, RZ, 0xc0, !PT ;  /* 0x0000000500007c12 */ /* 0x002fc8000f8ec0ff */
[----:B------:R-:W-:-:S13]  /*4190*/  ISETP.NE.AND P0, PT, R0, UR5, PT ;  /* 0x0000000500007c0c */ /* 0x000fda000bf05270 */
[----:B------:R-:W-:Y:S05]  /*41a0*/  @P0 BRA `(.L_x_84) ;  /* 0x00000000003c0947 */ /* 0x000fea0003800000 */
[----:B------:R-:W1:Y:S01]  /*41b0*/  S2R R2, SR_LANEID ;  /* 0x0000000000027919 */ /* 0x000e620000000000 */
[----:B------:R-:W-:Y:S01]  /*41c0*/  ULOP3.LUT UR8, URZ, UR8, URZ, 0x33, !UPT ;  /* 0x00000008ff087292 */ /* 0x000fe2000f8e33ff */
[----:B------:R-:W-:Y:S01]  /*41d0*/  LOP3.LUT R4, RZ, UR5, RZ, 0x33, !PT ;  /* 0x00000005ff047c12 */ /* 0x000fe2000f8e33ff */
[----:B----4-:R-:W-:Y:S02]  /*41e0*/  VOTEU.ANY UR7, UPT, PT ;  /* 0x0000000000077886 */ /* 0x010fe400038e0100 */
[----:B------:R-:W-:Y:S01]  /*41f0*/  UFLO.U32 UR7, UR7 ;  /* 0x00000007000772bd */ /* 0x000fe200080e0000 */
[----:B------:R-:W2:Y:S01]  /*4200*/  REDUX UR5, R4 ;  /* 0x00000000040573c4 */ /* 0x000ea20000000000 */
[----:B------:R-:W-:-:S06]  /*4210*/  IMAD.U32 R0, RZ, RZ, UR8 ;  /* 0x00000008ff007e24 */ /* 0x000fcc000f8e00ff */
[----:B------:R4:W-:Y:S01]  /*4220*/  UTCATOMSWS.AND URZ, UR8 ;  /* 0x0000000800ff79e3 */ /* 0x0009e20008000000 */
[----:B------:R-:W3:Y:S01]  /*4230*/  REDUX UR6, R0 ;  /* 0x00000000000673c4 */ /* 0x000ee20000000000 */
[----:B-1----:R-:W-:Y:S01]  /*4240*/  ISETP.EQ.U32.AND P0, PT, R2, UR7, PT ;  /* 0x0000000702007c0c */ /* 0x002fe2000bf02070 */
[----:B--2---:R-:W-:Y:S01]  /*4250*/  IMAD.U32 R2, RZ, RZ, UR5 ;  /* 0x00000005ff027e24 */ /* 0x004fe2000f8e00ff */
[----:B---3--:R-:W-:-:S11]  /*4260*/  MOV R3, UR6 ;  /* 0x0000000600037c02 */ /* 0x008fd60008000f00 */
[----:B------:R4:W-:Y:S04]  /*4270*/  @P0 ATOMS.AND RZ, [UR4+0x14], R3 ;  /* 0x00001403ffff098c */ /* 0x0009e8000a800004 */
[----:B------:R4:W-:Y:S01]  /*4280*/  @P0 ATOMS.AND RZ, [UR4+0x18], R2 ;  /* 0x00001802ffff098c */ /* 0x0009e2000a800004 */
[----:B------:R-:W-:Y:S05]  /*4290*/  BRA `(.L_x_85) ;  /* 0x0000000000147947 */ /* 0x000fea0003800000 */
.L_x_84:
[----:B------:R-:W-:Y:S02]  /*42a0*/  MOV R2, 0x42c0 ;  /* 0x000042c000027802 */ /* 0x000fe40000000f00 */
[----:B---345:R-:W-:Y:S05]  /*42b0*/  CALL.REL.NOINC `($__internal_0_$__cuda_sm10x_tcgen05_guardrail_trap_col_being_dealloced_not_returned_by_alloc) ;  /* 0x0000005400307944 */ /* 0x038fea0003c00000 */
[----:B------:R-:W-:Y:S05]  /*42c0*/  BRA `(.L_x_85) ;  /* 0x0000000000087947 */ /* 0x000fea0003800000 */
.L_x_83:
[----:B------:R-:W-:Y:S02]  /*42d0*/  MOV R2, 0x42f0 ;  /* 0x000042f000027802 */ /* 0x000fe40000000f00 */
[----:B---345:R-:W-:Y:S05]  /*42e0*/  CALL.REL.NOINC `($__internal_2_$__cuda_sm10x_tcgen05_guardrail_trap_unallocated_columns_being_dealloced) ;  /* 0x00000054003c7944 */ /* 0x038fea0003c00000 */
.L_x_85:
[----:B------:R-:W-:Y:S01]  /*42f0*/  NOP ;  /* 0x0000000000007918 */ /* 0x000fe20000000000 */
[----:B----4-:R-:W-:Y:S05]  /*4300*/  EXIT ;  /* 0x000000000000794d */ /* 0x010fea0003800000 */
.L_x_56:
[----:B------:R-:W-:-:S09]  /*4310*/  UISETP.NE.OR UP5, UPT, UR10, 0x3, !UP5 ;  /* 0x000000030a00788c */ /* 0x000fd2000efa5670 */
[----:B------:R-:W-:Y:S05]  /*4320*/  BRA.U UP5, `(.L_x_86) ;  /* 0x0000001105787547 */ /* 0x000fea000b800000 */
[----:B------:R-:W1:Y:S01]  /*4330*/  LDC R0, c[0x0][0xb30] ;  /* 0x0002cc00ff007b82 */ /* 0x000e620000000800 */
[----:B------:R-:W2:Y:S01]  /*4340*/  LDCU.64 UR8, c[0x0][0x888] ;  /* 0x00011100ff0877ac */ /* 0x000ea20008000a00 */
[----:B------:R-:W-:Y:S02]  /*4350*/  HFMA2 R25, -RZ, RZ, 0, 0 ;  /* 0x00000000ff197431 */ /* 0x000fe400000001ff */
[----:B-----5:R-:W-:Y:S01]  /*4360*/  IMAD.MOV.U32 R32, RZ, RZ, 0x1 ;  /* 0x00000001ff207424 */ /* 0x020fe200078e00ff */
[----:B------:R-:W-:Y:S01]  /*4370*/  MOV R23, 0x1000 ;  /* 0x0000100000177802 */ /* 0x000fe20000000f00 */
[----:B------:R-:W3:Y:S01]  /*4380*/  LDCU.64 UR4, c[0x0][0x890] ;  /* 0x00011200ff0477ac */ /* 0x000ee20008000a00 */
[----:B------:R-:W-:Y:S01]  /*4390*/  IMAD.MOV.U32 R27, RZ, RZ, RZ ;  /* 0x000000ffff1b7224 */ /* 0x000fe200078e00ff */
[----:B------:R-:W4:Y:S01]  /*43a0*/  LDC R19, c[0x0][0x370] ;  /* 0x0000dc00ff137b82 */ /* 0x000f220000000800 */
[----:B------:R-:W-:Y:S01]  /*43b0*/  UMOV UR7, 0x400 ;  /* 0x0000040000077882 */ /* 0x000fe20000000000 */
[----:B------:R-:W-:-:S02]  /*43c0*/  UPLOP3.LUT UP0, UPT, UPT, UPT, UPT, 0x40, 0x4 ;  /* 0x000000000004789c */ /* 0x000fc40003f0e870 */
[----:B------:R-:W-:-:S04]  /*43d0*/  ULEA UR7, UR37, UR7, 0x18 ;  /* 0x0000000725077291 */ /* 0x000fc8000f8ec0ff */
[----:B------:R-:W4:Y:S01]  /*43e0*/  LDC R2, c[0x0][0xb0c] ;  /* 0x0002c300ff027b82 */ /* 0x000f220000000800 */
[----:B------:R-:W-:Y:S02]  /*43f0*/  UIADD3 UR13, UPT, UPT, UR7, 0x68, URZ ;  /* 0x00000068070d7890 */ /* 0x000fe4000fffe0ff */
[----:B--2---:R-:W-:Y:S02]  /*4400*/  UISETP.NE.U32.AND UP3, UPT, UR8, URZ, UPT ;  /* 0x000000ff0800728c */ /* 0x004fe4000bf65070 */
[----:B------:R-:W-:Y:S02]  /*4410*/  UIADD3 UR41, UPT, UPT, UR7, 0x50, URZ ;  /* 0x0000005007297890 */ /* 0x000fe4000fffe0ff */
[----:B---3--:R-:W-:Y:S01]  /*4420*/  UISETP.NE.U32.AND UP4, UPT, UR4, URZ, UPT ;  /* 0x000000ff0400728c */ /* 0x008fe2000bf85070 */
[----:B------:R-:W2:Y:S01]  /*4430*/  LDC R18, c[0x0][0xb20] ;  /* 0x0002c800ff127b82 */ /* 0x000ea20000000800 */
[----:B-1----:R-:W-:Y:S01]  /*4440*/  ISETP.NE.AND P1, PT, R0, 0x1, PT ;  /* 0x000000010000780c */ /* 0x002fe20003f25270 */
[----:B------:R-:W-:-:S02]  /*4450*/  UISETP.NE.AND.EX UP3, UPT, UR9, URZ, UPT, UP3 ;  /* 0x000000ff0900728c */ /* 0x000fc4000bf65330 */
[----:B------:R-:W-:Y:S02]  /*4460*/  UIADD3 UR33, UPT, UPT, UR7, 0x58, URZ ;  /* 0x0000005807217890 */ /* 0x000fe4000fffe0ff */
[----:B------:R-:W-:Y:S02]  /*4470*/  UIADD3 UR25, UPT, UPT, UR7, 0x60, URZ ;  /* 0x0000006007197890 */ /* 0x000fe4000fffe0ff */
[----:B------:R-:W1:Y:S01]  /*4480*/  LDC.64 R36, c[0x0][0x348] ;  /* 0x0000d200ff247b82 */ /* 0x000e620000000a00 */
[----:B------:R-:W-:Y:S02]  /*4490*/  UPRMT UR13, UR37, 0x654, UR13 ;  /* 0x00000654250d7896 */ /* 0x000fe4000800000d */
[----:B------:R-:W-:-:S05]  /*44a0*/  UISETP.NE.AND.EX UP4, UPT, UR5, URZ, UPT, UP4 ;  /* 0x000000ff0500728c */ /* 0x000fca000bf85340 */
[----:B------:R-:W3:Y:S08]  /*44b0*/  LDC.64 R16, c[0x0][0xb10] ;  /* 0x0002c400ff107b82 */ /* 0x000ef00000000a00 */
[----:B------:R-:W1:Y:S08]  /*44c0*/  LDC.64 R6, c[0x0][0xb18] ;  /* 0x0002c600ff067b82 */ /* 0x000e700000000a00 */
[----:B------:R-:W1:Y:S08]  /*44d0*/  LDC.64 R4, c[0x0][0xb28] ;  /* 0x0002ca00ff047b82 */ /* 0x000e700000000a00 */
[----:B--2-4-:R-:W1:Y:S02]  /*44e0*/  LDC R22, c[0x0][0x374] ;  /* 0x0000dd00ff167b82 */ /* 0x014e640000000800 */
.L_x_97:
[----:B------:R-:W-:Y:S02]  /*44f0*/  LEA R0, R27, UR7, 0x3 ;  /* 0x000000071b007c11 */ /* 0x000fe4000f8e18ff */
[----:B------:R-:W-:Y:S02]  /*4500*/  SHF.L.U32 R3, R25, 0x1f, RZ ;  /* 0x0000001f19037819 */ /* 0x000fe400000006ff */
[----:B------:R-:W-:Y:S02]  /*4510*/  LEA R28, R27, UR7, 0x4 ;  /* 0x000000071b1c7c11 */ /* 0x000fe4000f8e20ff */
[----:B--2---:R-:W2:Y:S02]  /*4520*/  SYNCS.PHASECHK.TRANS64.TRYWAIT P0, [R0+URZ+0xa0], R3 ;  /* 0x0000a003000075a7 */ /* 0x004ea400080011ff */
[----:B--2---:R-:W-:Y:S05]  /*4530*/  @!P0 BRA `(.L_x_87) ;  /* 0x0000004c00408947 */ /* 0x004fea0003800000 */
.L_x_182:
[----:B------:R-:W-:Y:S01]  /*4540*/  ISETP.GE.AND P0, PT, R26, 0x1, PT ;  /* 0x000000011a00780c */ /* 0x000fe20003f06270 */
[----:B------:R-:W4:Y:S01]  /*4550*/  LDS.128 R28, [R28+0x130] ;  /* 0x000130001c1c7984 */ /* 0x000f220000000c00 */
[----:B--2---:R-:W-:Y:S01]  /*4560*/  VIADD R0, R0, 0xb0 ;  /* 0x000000b000007836 */ /* 0x004fe20000000000 */
[----:B------:R-:W-:Y:S01]  /*4570*/  @!PT LDS RZ, [RZ] ;  /* 0x00000000fffff984 */ /* 0x000fe20000000800 */
[----:B------:R-:W-:Y:S01]  /*4580*/  @!PT LDS RZ, [RZ] ;  /* 0x00000000fffff984 */ /* 0x000fe20000000800 */
[----:B------:R-:W-:Y:S01]  /*4590*/  @!PT LDS RZ, [RZ] ;  /* 0x00000000fffff984 */ /* 0x000fe20000000800 */
[----:B------:R-:W-:Y:S01]  /*45a0*/  @!PT LDS RZ, [RZ] ;  /* 0x00000000fffff984 */ /* 0x000fe20000000800 */
[----:B------:R2:W-:Y:S06]  /*45b0*/  MEMBAR.ALL.CTA ;  /* 0x0000000000007992 */ /* 0x0005ec0000008000 */
[----:B--2---:R-:W2:Y:S01]  /*45c0*/  FENCE.VIEW.ASYNC.S ;  /* 0x00000000000073c6 */ /* 0x004ea20000000000 */
[----:B------:R-:W-:Y:S04]  /*45d0*/  PRMT R0, RZ, 0x654, R0 ;  /* 0x00000654ff007816 */ /* 0x000fe80000000000 */
[----:B--2---:R2:W-:Y:S01]  /*45e0*/  SYNCS.ARRIVE.TRANS64.RED.A1T0 RZ, [R0+URZ], RZ ;  /* 0x000000ff00ff79a7 */ /* 0x0045e200081004ff */
[----:B----4-:R-:W-:Y:S11]  /*45f0*/  LOP3.LUT P3, RZ, R30, 0x1, RZ, 0xc0, !PT ;  /* 0x000000011eff7812 */ /* 0x010ff6000786c0ff */
[----:B------:R-:W-:Y:S02]  /*4600*/  @!UPT UIADD3 URZ, UPT, UPT, URZ, URZ, URZ ;  /* 0x000000fffffff290 */ /* 0x000fe4000fffe0ff */
[----:B------:R-:W-:Y:S02]  /*4610*/  @P3 MOV R13, R28 ;  /* 0x0000001c000d3202 */ /* 0x000fe40000000f00 */
[----:B------:R-:W-:Y:S01]  /*4620*/  @P3 LOP3.LUT R8, R29, 0xffff, RZ, 0xc0, !PT ;  /* 0x0000ffff1d083812 */ /* 0x000fe200078ec0ff */
[----:B--2---:R-:W-:Y:S06]  /*4630*/  @!P0 BRA `(.L_x_88) ;  /* 0x0000000000a48947 */ /* 0x004fec0003800000 */
[----:B-1----:R-:W-:Y:S01]  /*4640*/  IMAD.HI.U32 R33, R22, R7, RZ ;  /* 0x0000000716217227 */ /* 0x002fe200078e00ff */
[----:B------:R-:W-:Y:S02]  /*4650*/  ISETP.NE.AND P0, PT, R6, 0x1, PT ;  /* 0x000000010600780c */ /* 0x000fe40003f05270 */
[----:B------:R-:W-:Y:S01]  /*4660*/  ISETP.NE.AND P2, PT, R26, 0x1, PT ;  /* 0x000000011a00780c */ /* 0x000fe20003f45270 */
[----:B---3--:R-:W-:Y:S01]  /*4670*/  IMAD.HI.U32 R34, R19, R16, RZ ;  /* 0x0000001013227227 */ /* 0x008fe200078e00ff */
[----:B------:R-:W-:Y:S02]  /*4680*/  SHF.R.U32.HI R33, RZ, R18, R33 ;  /* 0x00000012ff217219 */ /* 0x000fe40000011621 */
[----:B------:R-:W-:Y:S01]  /*4690*/  ISETP.NE.AND P4, PT, R2, 0x1, PT ;  /* 0x000000010200780c */ /* 0x000fe20003f85270 */
[----:B------:R-:W-:Y:S01]  /*46a0*/  IMAD.HI.U32 R38, R13, R16, RZ ;  /* 0x000000100d267227 */ /* 0x000fe200078e00ff */
[----:B------:R-:W-:Y:S02]  /*46b0*/  SHF.R.U32.HI R34, RZ, R17, R34 ;  /* 0x00000011ff227219 */ /* 0x000fe40000011622 */
[----:B------:R-:W-:Y:S01]  /*46c0*/  SEL R3, R22, R33, !P0 ;  /* 0x0000002116037207 */ /* 0x000fe20004000000 */
[C---:B------:R-:W-:Y:S01]  /*46d0*/  IMAD.HI.U32 R33, R8.reuse, R7, RZ ;  /* 0x0000000708217227 */ /* 0x040fe200078e00ff */
[----:B------:R-:W-:Y:S02]  /*46e0*/  SEL R11, R19, R34, !P4 ;  /* 0x00000022130b7207 */ /* 0x000fe40006000000 */
[----:B------:R-:W-:Y:S01]  /*46f0*/  SHF.R.U32.HI R38, RZ, R17, R38 ;  /* 0x00000011ff267219 */ /* 0x000fe20000011626 */
[----:B------:R-:W-:Y:S01]  /*4700*/  IMAD.HI.U32 R40, R3, R4, RZ ;  /* 0x0000000403287227 */ /* 0x000fe200078e00ff */
[----:B------:R-:W-:Y:S03]  /*4710*/  SHF.R.U32.HI R33, RZ, R18, R33 ;  /* 0x00000012ff217219 */ /* 0x000fe60000011621 */
[----:B------:R-:W-:Y:S01]  /*4720*/  IMAD.HI.U32 R34, R11, R4, RZ ;  /* 0x000000040b227227 */ /* 0x000fe200078e00ff */
[----:B------:R-:W-:Y:S02]  /*4730*/  @P2 SHF.R.U32.HI R3, RZ, R5, R40 ;  /* 0x00000005ff032219 */ /* 0x000fe40000011628 */
[----:B------:R-:W-:Y:S02]  /*4740*/  SEL R9, R8, R33, !P0 ;  /* 0x0000002108097207 */ /* 0x000fe40004000000 */
[----:B------:R-:W-:Y:S01]  /*4750*/  @P2 SHF.R.U32.HI R11, RZ, R5, R34 ;  /* 0x00000005ff0b2219 */ /* 0x000fe20000011622 */
[C---:B------:R-:W-:Y:S01]  /*4760*/  IMAD R10, R26.reuse, R3, RZ ;  /* 0x000000031a0a7224 */ /* 0x040fe200078e02ff */
[----:B------:R-:W-:Y:S01]  /*4770*/  SEL R3, R13, R38, !P4 ;  /* 0x000000260d037207 */ /* 0x000fe20006000000 */
[C---:B------:R-:W-:Y:S03]  /*4780*/  IMAD.HI.U32 R14, R9.reuse, R4, RZ ;  /* 0x00000004090e7227 */ /* 0x040fe600078e00ff */
[----:B------:R-:W-:Y:S01]  /*4790*/  ISETP.GE.AND P0, PT, R9, R10, PT ;  /* 0x0000000a0900720c */ /* 0x000fe20003f06270 */
[C---:B------:R-:W-:Y:S01]  /*47a0*/  IMAD R12, R26.reuse, R11, RZ ;  /* 0x0000000b1a0c7224 */ /* 0x040fe200078e02ff */
[-C--:B------:R-:W-:Y:S04]  /*47b0*/  SHF.R.U32.HI R14, RZ, R5.reuse, R14 ;  /* 0x00000005ff0e7219 */ /* 0x080fe8000001160e */
[----:B------:R-:W-:Y:S02]  /*47c0*/  ISETP.GE.OR P0, PT, R3, R12, P0 ;  /* 0x0000000c0300720c */ /* 0x000fe40000706670 */
[----:B------:R-:W-:Y:S05]  /*47d0*/  SEL R15, R9, R14, !P2 ;  /* 0x0000000e090f7207 */ /* 0x000fea0005000000 */
[----:B------:R-:W-:Y:S04]  /*47e0*/  IMAD.MOV R14, RZ, RZ, -R15 ;  /* 0x000000ffff0e7224 */ /* 0x000fe800078e0a0f */
[----:B------:R-:W-:Y:S02]  /*47f0*/  IMAD R14, R26, R14, R9 ;  /* 0x0000000e1a0e7224 */ /* 0x000fe400078e0209 */
[C---:B------:R-:W-:Y:S05]  /*4800*/  @!P0 IMAD.HI.U32 R10, R3.reuse, R4, RZ ;  /* 0x00000004030a8227 */ /* 0x040fea00078e00ff */
[----:B------:R-:W-:Y:S04]  /*4810*/  @!P0 SHF.R.U32.HI R10, RZ, R5, R10 ;  /* 0x00000005ff0a8219 */ /* 0x000fe8000001160a */
[----:B------:R-:W-:Y:S01]  /*4820*/  @!P0 SEL R0, R3, R10, !P2 ;  /* 0x0000000a03008207 */ /* 0x000fe20005000000 */
[----:B------:R-:W-:Y:S03]  /*4830*/  IMAD.MOV R10, RZ, RZ, -R3 ;  /* 0x000000ffff0a7224 */ /* 0x000fe600078e0a03 */
[----:B------:R-:W-:Y:S01]  /*4840*/  @!P0 IADD3 R15, PT, PT, R15, -R0, RZ ;  /* 0x800000000f0f8210 */ /* 0x000fe20007ffe0ff */
[----:B------:R-:W-:Y:S01]  /*4850*/  @!P0 IMAD R0, R11, R14, R0 ;  /* 0x0000000e0b008224 */ /* 0x000fe200078e0200 */
[----:B------:R-:W-:Y:S01]  /*4860*/  IADD3 R11, PT, PT, -R9, RZ, RZ ;  /* 0x000000ff090b7210 */ /* 0x000fe20007ffe1ff */
[----:B------:R-:W-:Y:S02]  /*4870*/  IMAD R13, R2, R10, R13 ;  /* 0x0000000a020d7224 */ /* 0x000fe400078e020d */
[----:B------:R-:W-:Y:S02]  /*4880*/  @!P0 IMAD R9, R15, R26, R3 ;  /* 0x0000001a0f098224 */ /* 0x000fe400078e0203 */
[----:B------:R-:W-:Y:S02]  /*4890*/  @!P0 IMAD.MOV.U32 R3, RZ, RZ, R0 ;  /* 0x000000ffff038224 */ /* 0x000fe400078e0000 */
[----:B------:R-:W-:Y:S02]  /*48a0*/  IMAD R8, R6, R11, R8 ;  /* 0x0000000b06087224 */ /* 0x000fe400078e0208 */
[----:B------:R-:W-:Y:S02]  /*48b0*/  IMAD R13, R3, R2, R13 ;  /* 0x00000002030d7224 */ /* 0x000fe400078e020d */
[----:B------:R-:W-:Y:S02]  /*48c0*/  IMAD R8, R9, R6, R8 ;  /* 0x0000000609087224 */ /* 0x000fe400078e0208 */
.L_x_88:
[----:B------:R-:W-:Y:S05]  /*48d0*/  BRA.U UP0, `(.L_x_89) ;  /* 0x0000000100107547 */ /* 0x000fea000b800000 */
[----:B------:R-:W-:Y:S04]  /*48e0*/  MOV R0, UR6 ;  /* 0x0000000600007c02 */ /* 0x000fe80008000f00 */
[----:B------:R-:W-:Y:S04]  /*48f0*/  SHF.L.U32 R3, R0, 0x1f, RZ ;  /* 0x0000001f00037819 */ /* 0x000fe800000006ff */
[----:B------:R-:W2:Y:S02]  /*4900*/  SYNCS.PHASECHK.TRANS64.TRYWAIT P0, [UR7+0x98], R3 ;  /* 0x00009803ff0075a7 */ /* 0x000ea40008001107 */
[----:B--2---:R-:W-:Y:S05]  /*4910*/  @!P0 BRA `(.L_x_90) ;  /* 0x00000048005c8947 */ /* 0x004fea0003800000 */
.L_x_89:
[----:B------:R-:W-:Y:S02]  /*4920*/  R2UR UR42, R20 ;  /* 0x00000000142a72ca */ /* 0x000fe400000e0000 */
[----:B------:R-:W-:Y:S02]  /*4930*/  R2UR UR43, R21 ;  /* 0x00000000152b72ca */ /* 0x000fe400000e0000 */
[----:B------:R-:W-:Y:S02]  /*4940*/  ISETP.NE.U32.AND P2, PT, RZ, UR4, PT ;  /* 0x00000004ff007c0c */ /* 0x000fe4000bf45070 */
[----:B------:R-:W-:Y:S02]  /*4950*/  SHF.L.U32 R12, R32, 0x1f, RZ ;  /* 0x0000001f200c7819 */ /* 0x000fe400000006ff */
[----:B------:R-:W-:Y:S05]  /*4960*/  ISETP.NE.AND.EX P2, PT, RZ, UR5, PT, P2 ;  /* 0x00000005ff007c0c */ /* 0x000fea000bf45320 */
[----:B------:R-:W-:Y:S02]  /*4970*/  USHF.L.U32 UR42, UR42, 0x7, URZ ;  /* 0x000000072a2a7899 */ /* 0x000fe400080006ff */
[----:B------:R-:W-:Y:S01]  /*4980*/  USHF.L.U32 UR43, UR43, 0x6, URZ ;  /* 0x000000062b2b7899 */ /* 0x000fe200080006ff */
[----:B------:R-:W-:Y:S11]  /*4990*/  BRA.U !UP4, `(.L_x_91) ;  /* 0x000000010c347547 */ /* 0x000ff6000b800000 */
[----:B------:R-:W-:Y:S01]  /*49a0*/  UPLOP3.LUT UP1, UPT, UPT, UPT, UP3, 0x80, 0x8 ;  /* 0x000000000008789c */ /* 0x000fe20003f2f030 */
[----:B--2---:R-:W-:Y:S02]  /*49b0*/  HFMA2 R0, -RZ, RZ, 0, 5.9604644775390625e-08 ;  /* 0x00000001ff007431 */ /* 0x004fe400000001ff */
[----:B------:R-:W-:Y:S03]  /*49c0*/  IMAD.MOV.U32 R59, RZ, RZ, 0x1 ;  /* 0x00000001ff3b7424 */ /* 0x000fe600078e00ff */
[----:B------:R-:W-:Y:S05]  /*49d0*/  PLOP3.LUT P0, PT, PT, PT, UP1, 0x80, 0x8 ;  /* 0x000000000008781c */ /* 0x000fea0003f0f018 */
[----:B------:R-:W2:Y:S01]  /*49e0*/  @UP1 LDCU.64 UR10, c[0x0][0x888] ;  /* 0x00011100ff0a17ac */ /* 0x000ea20008000a00 */
[----:B------:R-:W-:Y:S07]  /*49f0*/  @UP1 UIMAD UR8, UR36, UR4, URZ ;  /* 0x00000004240812a4 */ /* 0x000fee000f8e02ff */
[----:B------:R-:W-:Y:S01]  /*4a00*/  @!P0 PRMT R59, R0, 0x7610, R59 ;  /* 0x00007610003b8816 */ /* 0x000fe2000000003b */
[----:B--2---:R-:W-:Y:S03]  /*4a10*/  @UP1 UIMAD.WIDE UR10, UR8, 0x4, UR10 ;  /* 0x00000004080a18a5 */ /* 0x004fe6000f8e020a */
[----:B------:R-:W2:Y:S03]  /*4a20*/  @!UP1 LDCU UR8, c[0x0][0x880] ;  /* 0x00011000ff0897ac */ /* 0x000ea60008000800 */
[----:B------:R-:W-:Y:S01]  /*4a30*/  IMAD.U32 R10, RZ, RZ, UR10 ;  /* 0x0000000aff0a7e24 */ /* 0x000fe2000f8e00ff */
[----:B------:R-:W-:Y:S05]  /*4a40*/  MOV R11, UR11 ;  /* 0x0000000b000b7c02 */ /* 0x000fea0008000f00 */
[----:B------:R4:W5:Y:S02]  /*4a50*/  @P0 LDG.E R35, desc[UR46][R10.64] ;  /* 0x0000002e0a230981 */ /* 0x000964000c1e1900 */
[----:B--2-4-:R-:W-:Y:S07]  /*4a60*/  @!P0 IMAD.U32 R35, RZ, RZ, UR8 ;  /* 0x00000008ff238e24 */ /* 0x014fee000f8e00ff */
.L_x_91:
[----:B-----5:R-:W-:Y:S01]  /*4a70*/  @!P2 FSETP.EQ.AND P0, PT, R35, RZ, PT ;  /* 0x000000ff2300a20b */ /* 0x020fe20003f02000 */
[----:B------:R-:W-:Y:S01]  /*4a80*/  @!UPT UIADD3 URZ, UPT, UPT, URZ, URZ, URZ ;  /* 0x000000fffffff290 */ /* 0x000fe2000fffe0ff */
[----:B------:R-:W-:Y:S11]  /*4a90*/  @!P2 BRA `(.L_x_92) ;  /* 0x000000000014a947 */ /* 0x000ff60003800000 */
[----:B------:R-:W-:Y:S02]  /*4aa0*/  LOP3.LUT P2, RZ, R59, 0xff, RZ, 0xc0, !PT ;  /* 0x000000ff3bff7812 */ /* 0x000fe4000784c0ff */
[----:B------:R-:W-:Y:S04]  /*4ab0*/  PLOP3.LUT P0, PT, PT, PT, UP1, 0x80, 0x8 ;  /* 0x000000000008781c */ /* 0x000fe80003f0f018 */
[----:B------:R-:W-:Y:S07]  /*4ac0*/  PLOP3.LUT P0, PT, P0, PT, PT, 0x8, 0x80 ;  /* 0x000000000080781c */ /* 0x000fee000070e170 */
[----:B------:R-:W-:Y:S11]  /*4ad0*/  @P2 FSETP.EQ.AND P0, PT, R35, RZ, PT ;  /* 0x000000ff2300220b */ /* 0x000ff60003f02000 */
[----:B------:R-:W-:Y:S02]  /*4ae0*/  @!UPT UIADD3 URZ, UPT, UPT, URZ, URZ, URZ ;  /* 0x000000fffffff290 */ /* 0x000fe4000fffe0ff */
.L_x_92:
[----:B------:R-:W4:Y:S01]  /*4af0*/  SYNCS.PHASECHK.TRANS64.TRYWAIT P2, [UR7+0x70], R12 ;  /* 0x0000700cff0075a7 */ /* 0x000f220008041107 */
[----:B------:R-:W-:Y:S04]  /*4b00*/  ELECT P4, URZ, PT ;  /* 0x0000000000ff782f */ /* 0x000fe80003880000 */
[----:B------:R-:W-:Y:S11]  /*4b10*/  PLOP3.LUT P4, PT, P0, P4, PT, 0xf2, 0x2f ;  /* 0x00000000002f781c */ /* 0x000ff60000789e72 */
[----:B------:R-:W-:Y:S02]  /*4b20*/  @!UPT UIADD3 URZ, UPT, UPT, URZ, URZ, URZ ;  /* 0x000000fffffff290 */ /* 0x000fe4000fffe0ff */
[----:B-1----:R-:W-:Y:S05]  /*4b30*/  @!P4 IADD3 R9, P0, PT, R36, 0x580, RZ ;  /* 0x000005802409c810 */ /* 0x002fea0007f1e0ff */
[----:B--2---:R-:W-:Y:S01]  /*4b40*/  @!P4 IMAD.X R0, RZ, RZ, R37, P0 ;  /* 0x000000ffff00c224 */ /* 0x004fe200000e0625 */
[----:B----4-:R-:W-:Y:S07]  /*4b50*/  @!P2 BRA `(.L_x_93) ;  /* 0x0000004400e4a947 */ /* 0x010fee0003800000 */
.L_x_185:
[----:B------:R-:W-:Y:S01]  /*4b60*/  @!P4 R2UR UR9, R9 ;  /* 0x000000000909c2ca */ /* 0x000fe200000e0000 */
[----:B------:R-:W-:Y:S01]  /*4b70*/  VOTEU.ALL UP0, P4 ;  /* 0x0000000000ff7886 */ /* 0x000fe20002000000 */
[----:B------:R-:W-:Y:S01]  /*4b80*/  @!P4 R2UR UR8, R0 ;  /* 0x000000000008c2ca */ /* 0x000fe200000e0000 */
[----:B------:R-:W-:Y:S01]  /*4b90*/  VOTEU.ALL UP2, P4 ;  /* 0x0000000000ff7886 */ /* 0x000fe20002040000 */
[----:B------:R-:W-:Y:S01]  /*4ba0*/  UMOV UR16, 0x0 ;  /* 0x0000000000107882 */ /* 0x000fe20000000000 */
[----:B------:R-:W-:Y:S01]  /*4bb0*/  UMOV UR17, 0x10000000 ;  /* 0x1000000000117882 */ /* 0x000fe20000000000 */
[----:B------:R-:W-:Y:S01]  /*4bc0*/  @!UP0 UIADD3 UR40, UPT, UPT, UR7, 0x200, URZ ;  /* 0x0000020007288890 */ /* 0x000fe2000fffe0ff */
[----:B------:R-:W-:Y:S01]  /*4bd0*/  @!P4 IMAD.MOV.U32 R0, RZ, RZ, 0x1000 ;  /* 0x00001000ff00c424 */ /* 0x000fe200078e00ff */
[----:B------:R-:W-:Y:S01]  /*4be0*/  UMOV UR44, UR36 ;  /* 0x00000024002c7c82 */ /* 0x000fe20008000000 */
[----:B------:R-:W-:Y:S01]  /*4bf0*/  @!UP0 UIADD3 UR10, UPT, UPT, UR42, 0x40, URZ ;  /* 0x000000402a0a8890 */ /* 0x000fe2000fffe0ff */
[----:B------:R-:W-:Y:S01]  /*4c00*/  @!P4 IADD3 R9, P0, PT, R36, 0x580, RZ ;  /* 0x000005802409c810 */ /* 0x000fe20007f1e0ff */
[----:B------:R-:W-:Y:S01]  /*4c10*/  UMOV UR11, UR43 ;  /* 0x0000002b000b7c82 */ /* 0x000fe20008000000 */
[----:B------:R-:W-:Y:S01]  /*4c20*/  UMOV UR12, UR36 ;  /* 0x00000024000c7c82 */ /* 0x000fe20008000000 */
[----:B------:R-:W-:Y:S01]  /*4c30*/  IMAD.U32 R10, RZ, RZ, UR9 ;  /* 0x00000009ff0a7e24 */ /* 0x000fe2000f8e00ff */
[----:B------:R-:W-:Y:S01]  /*4c40*/  UMOV UR9, UR41 ;  /* 0x0000002900097c82 */ /* 0x000fe20008000000 */
[----:B------:R-:W-:Y:S01]  /*4c50*/  IMAD.U32 R11, RZ, RZ, UR8 ;  /* 0x00000008ff0b7e24 */ /* 0x000fe2000f8e00ff */
[----:B------:R-:W-:Y:S02]  /*4c60*/  @!UP0 UIADD3 UR8, UPT, UPT, UR7, 0xa00, URZ ;  /* 0x00000a0007088890 */ /* 0x000fe4000fffe0ff */
[----:B------:R-:W-:Y:S01]  /*4c70*/  @!P4 R2UR UR18, R10 ;  /* 0x000000000a12c2ca */ /* 0x000fe200000e0000 */
[----:B------:R-:W-:Y:S01]  /*4c80*/  VOTEU.ALL UP0, P4 ;  /* 0x0000000000ff7886 */ /* 0x000fe20002000000 */
[----:B------:R-:W-:Y:S01]  /*4c90*/  @!P4 R2UR UR19, R11 ;  /* 0x000000000b13c2ca */ /* 0x000fe200000e0000 */
[----:B------:R-:W-:Y:S11]  /*4ca0*/  UPRMT UR14, UR37, 0x654, UR41 ;  /* 0x00000654250e7896 */ /* 0x000ff60008000029 */
[----:B------:R-:W-:Y:S01]  /*4cb0*/  @!UPT UIADD3 URZ, UPT, UPT, URZ, URZ, URZ ;  /* 0x000000fffffff290 */ /* 0x000fe2000fffe0ff */
[----:B------:R2:W-:Y:S01]  /*4cc0*/  @!UP2 UTMALDG.3D [UR40], [UR18], desc[UR16] ;  /* 0x000010281200a5b4 */ /* 0x0005e20008011000 */
[----:B------:R2:W-:Y:S01]  /*4cd0*/  @!UP0 UTMALDG.3D [UR8], [UR18], desc[UR16] ;  /* 0x00001008120085b4 */ /* 0x0005e20008011000 */
[----:B------:R4:W-:Y:S01]  /*4ce0*/  @!P4 SYNCS.ARRIVE.TRANS64.RED.A0TR RZ, [UR7+0x50], R0 ;  /* 0x00005000ffffc9a7 */ /* 0x0009e20008300407 */
[----:B------:R-:W-:Y:S01]  /*4cf0*/  SYNCS.ARRIVE.TRANS64.RED.A1T0 RZ, [UR14], RZ ;  /* 0x000000ffffff79a7 */ /* 0x000fe2000810040e */
[----:B----4-:R-:W-:Y:S01]  /*4d00*/  @!P4 IMAD.X R0, RZ, RZ, R37, P0 ;  /* 0x000000ffff00c224 */ /* 0x010fe200000e0625 */
[----:B------:R-:W4:Y:S02]  /*4d10*/  SYNCS.PHASECHK.TRANS64.TRYWAIT P2, [UR7+0x78], R12 ;  /* 0x0000780cff0075a7 */ /* 0x000f240008041107 */
[----:B--2-4-:R-:W-:Y:S05]  /*4d20*/  @!P2 BRA `(.L_x_94) ;  /* 0x000000440088a947 */ /* 0x014fea0003800000 */
.L_x_187:
        /* <DEDUP_REMOVED lines=8> */
[----:B------:R-:W-:Y:S01]  /*4db0*/  @!UP0 UIADD3 UR32, UPT, UPT, UR7, 0x1200, URZ ;  /* 0x0000120007208890 */ /* 0x000fe2000fffe0ff */
[----:B------:R-:W-:Y:S01]  /*4dc0*/  @!P4 IADD3 R21, P0, PT, R36, 0x580, RZ ;  /* 0x000005802415c810 */ /* 0x000fe20007f1e0ff */
[----:B------:R-:W-:Y:S01]  /*4dd0*/  UMOV UR35, UR43 ;  /* 0x0000002b00237c82 */ /* 0x000fe20008000000 */
[----:B------:R-:W-:Y:S02]  /*4de0*/  @!UP0 UIADD3 UR10, UPT, UPT, UR42, 0x50, URZ ;  /* 0x000000502a0a8890 */ /* 0x000fe4000fffe0ff */
[----:B------:R-:W-:Y:S01]  /*4df0*/  IMAD.U32 R10, RZ, RZ, UR9 ;  /* 0x00000009ff0a7e24 */ /* 0x000fe2000f8e00ff */
[----:B------:R-:W-:Y:S01]  /*4e00*/  UMOV UR9, UR33 ;  /* 0x0000002100097c82 */ /* 0x000fe20008000000 */
[----:B------:R-:W-:Y:S01]  /*4e10*/  IMAD.U32 R11, RZ, RZ, UR8 ;  /* 0x00000008ff0b7e24 */ /* 0x000fe2000f8e00ff */
[----:B------:R-:W-:Y:S01]  /*4e20*/  @!UP0 UIADD3 UR8, UPT, UPT, UR7, 0x1a00, URZ ;  /* 0x00001a0007088890 */ /* 0x000fe2000fffe0ff */
[----:B------:R-:W-:Y:S01]  /*4e30*/  @!P4 IMAD.X R20, RZ, RZ, R37, P0 ;  /* 0x000000ffff14c224 */ /* 0x000fe200000e0625 */
[----:B------:R-:W-:Y:S01]  /*4e40*/  @!P4 R2UR UR18, R10 ;  /* 0x000000000a12c2ca */ /* 0x000fe200000e0000 */
[----:B------:R-:W-:Y:S01]  /*4e50*/  VOTEU.ALL UP0, P4 ;  /* 0x0000000000ff7886 */ /* 0x000fe20002000000 */
[----:B------:R-:W-:Y:S01]  /*4e60*/  @!P4 R2UR UR19, R11 ;  /* 0x000000000b13c2ca */ /* 0x000fe200000e0000 */
[----:B------:R-:W-:Y:S01]  /*4e70*/  UMOV UR11, UR43 ;  /* 0x0000002b000b7c82 */ /* 0x000fe20008000000 */
[----:B------:R-:W-:Y:S01]  /*4e80*/  UMOV UR12, UR36 ;  /* 0x00000024000c7c82 */ /* 0x000fe20008000000 */
[----:B------:R-:W-:Y:S10]  /*4e90*/  UPRMT UR14, UR37, 0x654, UR33 ;  /* 0x00000654250e7896 */ /* 0x000ff40008000021 */
[----:B------:R2:W-:Y:S01]  /*4ea0*/  @!UP2 UTMALDG.3D [UR32], [UR18], desc[UR16] ;  /* 0x000010201200a5b4 */ /* 0x0005e20008011000 */
[----:B------:R2:W-:Y:S01]  /*4eb0*/  @!UP0 UTMALDG.3D [UR8], [UR18], desc[UR16] ;  /* 0x00001008120085b4 */ /* 0x0005e20008011000 */
[----:B------:R2:W-:Y:S01]  /*4ec0*/  @!P4 SYNCS.ARRIVE.TRANS64.RED.A0TR RZ, [UR7+0x58], R0 ;  /* 0x00005800ffffc9a7 */ /* 0x0005e20008300407 */
[----:B------:R-:W-:Y:S01]  /*4ed0*/  SYNCS.ARRIVE.TRANS64.RED.A1T0 RZ, [UR14], RZ ;  /* 0x000000ffffff79a7 */ /* 0x000fe2000810040e */
[----:B------:R-:W4:Y:S02]  /*4ee0*/  SYNCS.PHASECHK.TRANS64.TRYWAIT P2, [UR7+0x80], R12 ;  /* 0x0000800cff0075a7 */ /* 0x000f240008041107 */
[----:B--2-4-:R-:W-:Y:S05]  /*4ef0*/  @!P2 BRA `(.L_x_95) ;  /* 0x00000044002ca947 */ /* 0x014fea0003800000 */
.L_x_189:
[----:B------:R-:W2:Y:S01]  /*4f00*/  LDC.64 R14, c[0x0][0xb10] ;  /* 0x0002c400ff0e7b82 */ /* 0x000ea20000000a00 */
[----:B------:R-:W-:Y:S01]  /*4f10*/  @!P4 R2UR UR9, R21 ;  /* 0x000000001509c2ca */ /* 0x000fe200000e0000 */
[----:B------:R-:W-:Y:S01]  /*4f20*/  VOTEU.ALL UP0, P4 ;  /* 0x0000000000ff7886 */ /* 0x000fe20002000000 */
[----:B------:R-:W-:Y:S01]  /*4f30*/  @!P4 R2UR UR8, R20 ;  /* 0x000000001408c2ca */ /* 0x000fe200000e0000 */
[----:B------:R-:W-:Y:S01]  /*4f40*/  VOTEU.ALL UP2, P4 ;  /* 0x0000000000ff7886 */ /* 0x000fe20002040000 */
[----:B------:R-:W-:Y:S03]  /*4f50*/  UMOV UR16, 0x0 ;  /* 0x0000000000107882 */ /* 0x000fe60000000000 */
[----:B------:R-:W4:Y:S01]  /*4f60*/  LDC.64 R10, c[0x0][0xb18] ;  /* 0x0002c600ff0a7b82 */ /* 0x000f220000000a00 */
[----:B------:R-:W-:Y:S01]  /*4f70*/  @!UP0 UIADD3 UR26, UPT, UPT, UR42, 0x20, URZ ;  /* 0x000000202a1a8890 */ /* 0x000fe2000fffe0ff */
[----:B------:R-:W-:Y:S01]  /*4f80*/  @P3 SHF.R.U32.HI R24, RZ, 0x10, R29 ;  /* 0x00000010ff183819 */ /* 0x000fe2000001161d */
[----:B------:R-:W-:Y:S01]  /*4f90*/  @!UP0 UIADD3 UR24, UPT, UPT, UR7, 0x2200, URZ ;  /* 0x0000220007188890 */ /* 0x000fe2000fffe0ff */
[----:B------:R-:W-:Y:S01]  /*4fa0*/  VIADD R27, R27, 0x1 ;  /* 0x000000011b1b7836 */ /* 0x000fe20000000000 */
[----:B------:R-:W-:Y:S03]  /*4fb0*/  UMOV UR17, 0x10000000 ;  /* 0x1000000000117882 */ /* 0x000fe60000000000 */
[----:B------:R-:W5:Y:S01]  /*4fc0*/  @!P1 LDC R0, c[0x0][0xb20] ;  /* 0x0002c800ff009b82 */ /* 0x000f620000000800 */
[----:B------:R-:W-:Y:S01]  /*4fd0*/  UMOV UR27, UR43 ;  /* 0x0000002b001b7c82 */ /* 0x000fe20008000000 */
[----:B------:R-:W-:Y:S01]  /*4fe0*/  IMAD.U32 R20, RZ, RZ, UR9 ;  /* 0x00000009ff147e24 */ /* 0x000fe2000f8e00ff */
[----:B------:R-:W-:Y:S05]  /*4ff0*/  UMOV UR28, UR36 ;  /* 0x00000024001c7c82 */ /* 0x000fea0008000000 */
[----:B-1----:R-:W1:Y:S01]  /*5000*/  @!P1 LDC R3, c[0x0][0xb0c] ;  /* 0x0002c300ff039b82 */ /* 0x002e620000000800 */
[----:B------:R-:W-:Y:S01]  /*5010*/  IMAD.U32 R21, RZ, RZ, UR8 ;  /* 0x00000008ff157e24 */ /* 0x000fe2000f8e00ff */
[----:B------:R-:W-:Y:S01]  /*5020*/  @!UP0 UIADD3 UR10, UPT, UPT, UR42, 0x60, URZ ;  /* 0x000000602a0a8890 */ /* 0x000fe2000fffe0ff */
[----:B------:R-:W-:Y:S01]  /*5030*/  @!P4 R2UR UR18, R20 ;  /* 0x000000001412c2ca */ /* 0x000fe200000e0000 */
[----:B------:R-:W-:Y:S01]  /*5040*/  @!UP0 UIADD3 UR8, UPT, UPT, UR7, 0x2a00, URZ ;  /* 0x00002a0007088890 */ /* 0x000fe2000fffe0ff */
[----:B------:R-:W-:Y:S01]  /*5050*/  @!P4 IMAD.MOV.U32 R20, RZ, RZ, 0x1000 ;  /* 0x00001000ff14c424 */ /* 0x000fe200078e00ff */
[----:B------:R-:W-:Y:S01]  /*5060*/  @!P4 R2UR UR19, R21 ;  /* 0x000000001513c2ca */ /* 0x000fe200000e0000 */
[----:B------:R-:W-:Y:S01]  /*5070*/  VOTEU.ALL UP0, P4 ;  /* 0x0000000000ff7886 */ /* 0x000fe20002000000 */
[----:B------:R-:W-:Y:S01]  /*5080*/  UMOV UR9, UR25 ;  /* 0x0000001900097c82 */ /* 0x000fe20008000000 */
[----:B------:R-:W-:Y:S01]  /*5090*/  UMOV UR11, UR43 ;  /* 0x0000002b000b7c82 */ /* 0x000fe20008000000 */
[----:B------:R-:W-:Y:S01]  /*50a0*/  UMOV UR12, UR36 ;  /* 0x00000024000c7c82 */ /* 0x000fe20008000000 */
[----:B------:R-:W-:Y:S08]  /*50b0*/  UPRMT UR14, UR37, 0x654, UR25 ;  /* 0x00000654250e7896 */ /* 0x000ff00008000019 */
[----:B------:R1:W-:Y:S02]  /*50c0*/  @!UP2 UTMALDG.3D [UR24], [UR18], desc[UR16] ;  /* 0x000010181200a5b4 */ /* 0x0003e40008011000 */
[----:B-1----:R-:W-:Y:S01]  /*50d0*/  @!P1 ISETP.NE.AND P2, PT, R3, 0x1, PT ;  /* 0x000000010300980c */ /* 0x002fe20003f45270 */
[C---:B--2---:R-:W-:Y:S01]  /*50e0*/  @!P1 IMAD.HI.U32 R14, R13.reuse, R14, RZ ;  /* 0x0000000e0d0e9227 */ /* 0x044fe200078e00ff */
[----:B----4-:R-:W-:Y:S01]  /*50f0*/  @!P1 ISETP.NE.AND P0, PT, R10, 0x1, PT ;  /* 0x000000010a00980c */ /* 0x010fe20003f05270 */
[----:B------:R1:W-:Y:S01]  /*5100*/  @!UP0 UTMALDG.3D [UR8], [UR18], desc[UR16] ;  /* 0x00001008120085b4 */ /* 0x0003e20008011000 */
[----:B------:R1:W-:Y:S01]  /*5110*/  @!P4 SYNCS.ARRIVE.TRANS64.RED.A0TR RZ, [UR7+0x60], R20 ;  /* 0x00006014ffffc9a7 */ /* 0x0003e20008300407 */
[C---:B------:R-:W-:Y:S01]  /*5120*/  @!P1 IMAD.HI.U32 R11, R8.reuse, R11, RZ ;  /* 0x0000000b080b9227 */ /* 0x040fe200078e00ff */
[----:B------:R-:W-:Y:S04]  /*5130*/  @!P1 SHF.R.U32.HI R14, RZ, R15, R14 ;  /* 0x0000000fff0e9219 */ /* 0x000fe8000001160e */
[----:B-----5:R-:W-:Y:S02]  /*5140*/  @!P1 SHF.R.U32.HI R9, RZ, R0, R11 ;  /* 0x00000000ff099219 */ /* 0x020fe4000001160b */
[----:B------:R-:W-:Y:S02]  /*5150*/  @!P1 SEL R14, R13, R14, !P2 ;  /* 0x0000000e0d0e9207 */ /* 0x000fe40005000000 */
[----:B------:R-:W-:Y:S05]  /*5160*/  @!P1 SEL R9, R8, R9, !P0 ;  /* 0x0000000908099207 */ /* 0x000fea0004000000 */
[----:B------:R-:W-:Y:S01]  /*5170*/  @!P1 IMAD.IADD R0, R9, 0x1, -R14 ;  /* 0x0000000109009824 */ /* 0x000fe200078e0a0e */
[----:B------:R-:W-:Y:S01]  /*5180*/  SYNCS.ARRIVE.TRANS64.RED.A1T0 RZ, [UR14], RZ ;  /* 0x000000ffffff79a7 */ /* 0x000fe2000810040e */
[----:B------:R-:W-:Y:S02]  /*5190*/  @!P1 IMAD.IADD R9, R14, 0x1, -R9 ;  /* 0x000000010e099824 */ /* 0x000fe400078e0a09 */
[----:B------:R-:W-:Y:S02]  /*51a0*/  @!P1 IMAD R13, R0, R3, R13 ;  /* 0x00000003000d9224 */ /* 0x000fe400078e020d */
[----:B------:R-:W-:Y:S01]  /*51b0*/  @!P1 IMAD R8, R9, R10, R8 ;  /* 0x0000000a09089224 */ /* 0x000fe200078e0208 */
[----:B------:R-:W2:Y:S02]  /*51c0*/  SYNCS.PHASECHK.TRANS64.TRYWAIT P5, [UR7+0x88], R12 ;  /* 0x0000880cff0075a7 */ /* 0x000ea400080a1107 */
[----:B-12---:R-:W-:Y:S05]  /*51d0*/  @!P5 BRA `(.L_x_96) ;  /* 0x00000040008cd947 */ /* 0x006fea0003800000 */
.L_x_191:
[----:B-1----:R-:W-:Y:S01]  /*51e0*/  @!P4 IADD3 R3, P0, PT, R36, 0x580, RZ ;  /* 0x000005802403c810 */ /* 0x002fe20007f1e0ff */
[----:B------:R-:W-:Y:S01]  /*51f0*/  VOTEU.ALL UP0, P4 ;  /* 0x0000000000ff7886 */ /* 0x000fe20002000000 */
[----:B------:R-:W-:Y:S01]  /*5200*/  VOTEU.ALL UP2, P4 ;  /* 0x0000000000ff7886 */ /* 0x000fe20002040000 */
[----:B------:R-:W-:Y:S01]  /*5210*/  UMOV UR14, 0x0 ;  /* 0x00000000000e7882 */ /* 0x000fe20000000000 */
[----:B------:R-:W-:Y:S01]  /*5220*/  @!P4 R2UR UR9, R3 ;  /* 0x000000000309c2ca */ /* 0x000fe200000e0000 */
[----:B------:R-:W-:Y:S01]  /*5230*/  @!P4 IMAD.X R0, RZ, RZ, R37, P0 ;  /* 0x000000ffff00c224 */ /* 0x000fe200000e0625 */
[----:B------:R-:W-:Y:S01]  /*5240*/  @!UP0 UIADD3 UR17, UPT, UPT, UR7, 0x68, URZ ;  /* 0x0000006807118890 */ /* 0x000fe2000fffe0ff */
[----:B------:R-:W-:Y:S01]  /*5250*/  ISETP.NE.AND P0, PT, R27, 0x2, PT ;  /* 0x000000021b00780c */ /* 0x000fe20003f05270 */
[----:B------:R-:W-:Y:S01]  /*5260*/  @!UP0 UIADD3 UR18, UPT, UPT, UR42, 0x30, URZ ;  /* 0x000000302a128890 */ /* 0x000fe2000fffe0ff */
[----:B------:R-:W-:Y:S01]  /*5270*/  LOP3.LUT R32, R32, 0x1, RZ, 0x3c, !PT ;  /* 0x0000000120207812 */ /* 0x000fe200078e3cff */
[----:B------:R-:W-:Y:S01]  /*5280*/  @!UP0 UIADD3 UR16, UPT, UPT, UR7, 0x3200, URZ ;  /* 0x0000320007108890 */ /* 0x000fe2000fffe0ff */
[----:B------:R-:W-:Y:S01]  /*5290*/  @!P4 R2UR UR8, R0 ;  /* 0x000000000008c2ca */ /* 0x000fe200000e0000 */
[----:B------:R-:W-:Y:S01]  /*52a0*/  UMOV UR15, 0x10000000 ;  /* 0x10000000000f7882 */ /* 0x000fe20000000000 */
[----:B------:R-:W-:Y:S01]  /*52b0*/  UMOV UR19, UR43 ;  /* 0x0000002b00137c82 */ /* 0x000fe20008000000 */
[----:B------:R-:W-:Y:S01]  /*52c0*/  UMOV UR20, UR36 ;  /* 0x0000002400147c82 */ /* 0x000fe20008000000 */
[----:B------:R-:W-:Y:S01]  /*52d0*/  @!UP0 UIADD3 UR10, UPT, UPT, UR42, 0x70, URZ ;  /* 0x000000702a0a8890 */ /* 0x000fe2000fffe0ff */
[----:B------:R-:W-:Y:S01]  /*52e0*/  SEL R0, RZ, 0x1, P0 ;  /* 0x00000001ff007807 */ /* 0x000fe20000000000 */
[----:B------:R-:W-:Y:S01]  /*52f0*/  IMAD.U32 R10, RZ, RZ, UR9 ;  /* 0x00000009ff0a7e24 */ /* 0x000fe2000f8e00ff */
[----:B------:R-:W-:Y:S01]  /*5300*/  UMOV UR11, UR43 ;  /* 0x0000002b000b7c82 */ /* 0x000fe20008000000 */
[----:B------:R-:W-:Y:S01]  /*5310*/  UMOV UR12, UR36 ;  /* 0x00000024000c7c82 */ /* 0x000fe20008000000 */
[----:B------:R-:W-:Y:S01]  /*5320*/  UMOV UR9, UR17 ;  /* 0x0000001100097c82 */ /* 0x000fe20008000000 */
[----:B------:R-:W-:Y:S01]  /*5330*/  @P3 R2UR UR36, R24 ;  /* 0x00000000182432ca */ /* 0x000fe200000e0000 */
[----:B------:R-:W-:Y:S01]  /*5340*/  IMAD.IADD R20, R8, 0x1, R58 ;  /* 0x0000000108147824 */ /* 0x000fe200078e023a */
[----:B------:R-:W-:Y:S01]  /*5350*/  @!P4 R2UR UR22, R10 ;  /* 0x000000000a16c2ca */ /* 0x000fe200000e0000 */
[----:B------:R-:W-:Y:S01]  /*5360*/  IMAD.U32 R11, RZ, RZ, UR8 ;  /* 0x00000008ff0b7e24 */ /* 0x000fe2000f8e00ff */
[----:B------:R-:W-:Y:S01]  /*5370*/  @!UP0 UIADD3 UR8, UPT, UPT, UR7, 0x3a00, URZ ;  /* 0x00003a0007088890 */ /* 0x000fe2000fffe0ff */
[----:B------:R-:W-:Y:S01]  /*5380*/  LOP3.LUT R25, R25, R0, RZ, 0x3c, !PT ;  /* 0x0000000019197212 */ /* 0x000fe200078e3cff */
[----:B------:R-:W-:Y:S01]  /*5390*/  VOTEU.ALL UP0, P4 ;  /* 0x0000000000ff7886 */ /* 0x000fe20002000000 */
[----:B------:R-:W-:Y:S01]  /*53a0*/  IMAD.IADD R21, R13, 0x1, R60 ;  /* 0x000000010d157824 */ /* 0x000fe200078e023c */
[----:B------:R-:W-:Y:S02]  /*53b0*/  @!P4 R2UR UR23, R11 ;  /* 0x000000000b17c2ca */ /* 0x000fe400000e0000 */
[----:B------:R-:W-:Y:S11]  /*53c0*/  SEL R27, R27, RZ, P0 ;  /* 0x000000ff1b1b7207 */ /* 0x000ff60000000000 */
[----:B------:R2:W-:Y:S01]  /*53d0*/  @!UP2 UTMALDG.3D [UR16], [UR22], desc[UR14] ;  /* 0x00000e101600a5b4 */ /* 0x0005e20008011000 */
[----:B------:R2:W-:Y:S01]  /*53e0*/  @!UP0 UTMALDG.3D [UR8], [UR22], desc[UR14] ;  /* 0x00000e08160085b4 */ /* 0x0005e20008011000 */
[----:B------:R2:W-:Y:S01]  /*53f0*/  @!P4 SYNCS.ARRIVE.TRANS64.RED.A0TR RZ, [UR7+0x68], R23 ;  /* 0x00006817ffffc9a7 */ /* 0x0005e20008300407 */
[----:B------:R-:W-:Y:S01]  /*5400*/  UPLOP3.LUT UP0, UPT, UPT, UPT, UPT, 0x80, 0x8 ;  /* 0x000000000008789c */ /* 0x000fe20003f0f070 */
[----:B------:R-:W-:Y:S01]  /*5410*/  SYNCS.ARRIVE.TRANS64.RED.A1T0 RZ, [UR13], RZ ;  /* 0x000000ffffff79a7 */ /* 0x000fe2000810040d */
[----:B------:R-:W-:Y:S09]  /*5420*/  @P3 BRA `(.L_x_97) ;  /* 0xfffffff000303947 */ /* 0x000ff2000383ffff */
[----:B------:R-:W-:-:S04]  /*5430*/  SHF.L.U32 R3, R32, 0x1f, RZ ;  /* 0x0000001f20037819 */ /* 0x000fc800000006ff */
[----:B------:R-:W1:Y:S02]  /*5440*/  SYNCS.PHASECHK.TRANS64.TRYWAIT P0, [UR7+0x70], R3 ;  /* 0x00007003ff0075a7 */ /* 0x000e640008001107 */
[----:B-1----:R-:W-:Y:S05]  /*5450*/  @!P0 BRA `(.L_x_98) ;  /* 0x0000004000048947 */ /* 0x002fea0003800000 */
.L_x_193:
[----:B------:R-:W4:Y:S02]  /*5460*/  SYNCS.PHASECHK.TRANS64.TRYWAIT P0, [UR7+0x78], R3 ;  /* 0x00007803ff0075a7 */ /* 0x000f240008001107 */
[----:B----4-:R-:W-:Y:S05]  /*5470*/  @!P0 BRA `(.L_x_99) ;  /* 0x0000004000148947 */ /* 0x010fea0003800000 */
.L_x_195:
[----:B------:R-:W4:Y:S02]  /*5480*/  SYNCS.PHASECHK.TRANS64.TRYWAIT P0, [UR7+0x80], R3 ;  /* 0x00008003ff0075a7 */ /* 0x000f240008001107 */
[----:B----4-:R-:W-:Y:S05]  /*5490*/  @!P0 BRA `(.L_x_100) ;  /* 0x0000004000248947 */ /* 0x010fea0003800000 */
.L_x_197:
[----:B-1----:R-:W-:-:S07]  /*54a0*/  MOV R0, UR7 ;  /* 0x0000000700007c02 */ /* 0x002fce0008000f00 */
.L_x_101:
[----:B-1----:R-:W-:-:S04]  /*54b0*/  SHF.L.U32 R3, R32, 0x1f, RZ ;  /* 0x0000001f20037819 */ /* 0x002fc800000006ff */
[----:B------:R1:W4:Y:S03]  /*54c0*/  SYNCS.PHASECHK.TRANS64.TRYWAIT P0, [R0+URZ+0x88], R3 ;  /* 0x00008803000075a7 */ /* 0x00032600080011ff */
[----:B----4-:R-:W-:Y:S05]  /*54d0*/  @!P0 NANOSLEEP.SYNCS 0x989680 ;  /* 0x009896800000895d */ /* 0x010fea0003900000 */
[----:B------:R-:W4:Y:S02]  /*54e0*/  @!P0 SYNCS.PHASECHK.TRANS64 P0, [R0+URZ+0x88], R3 ;  /* 0x00008803000085a7 */ /* 0x000f2400080010ff */
[----:B--2-4-:R-:W-:Y:S05]  /*54f0*/  @P0 EXIT ;  /* 0x000000000000094d */ /* 0x014fea0003800000 */
[----:B------:R-:W-:Y:S05]  /*5500*/  BRA `(.L_x_101) ;  /* 0xfffffffc00e87947 */ /* 0x000fea000383ffff */
.L_x_86:
[----:B------:R-:W-:-:S06]  /*5510*/  UISETP.GE.AND UP0, UPT, UR10, 0x4, UPT ;  /* 0x000000040a00788c */ /* 0x000fcc000bf06270 */
[----:B------:R-:W-:-:S13]  /*5520*/  PLOP3.LUT P0, PT, PT, PT, UP0, 0x80, 0x8 ;  /* 0x000000000008781c */ /* 0x000fda0003f0f008 */
[----:B------:R-:W-:Y:S05]  /*5530*/  @!P0 EXIT ;  /* 0x000000000000894d */ /* 0x000fea0003800000 */
[----:B------:R-:W-:Y:S01]  /*5540*/  BAR.SYNC.DEFER_BLOCKING 0x6, 0xa0 ;  /* 0x0182800000007b1d */ /* 0x000fe20000010000 */
[----:B------:R-:W-:Y:S02]  /*5550*/  IMAD.SHL.U32 R4, R66, 0x200000, RZ ;  /* 0x0020000042047824 */ /* 0x000fe400078e00ff */
[----:B------:R-:W-:Y:S02]  /*5560*/  HFMA2 R71, -RZ, RZ, 0, 5.9604644775390625e-08 ;  /* 0x00000001ff477431 */ /* 0x000fe400000001ff */
[C---:B------:R-:W-:Y:S01]  /*5570*/  IMAD.SHL.U32 R65, R72.reuse, 0x10, RZ ;  /* 0x0000001048417824 */ /* 0x040fe200078e00ff */
[----:B------:R-:W-:Y:S01]  /*5580*/  MOV R69, RZ ;  /* 0x000000ff00457202 */ /* 0x000fe20000000f00 */
[----:B------:R-:W-:Y:S01]  /*5590*/  IMAD.U32 R33, R72, 0x10000, RZ ;  /* 0x0001000048217824 */ /* 0x000fe200078e00ff */
[----:B------:R-:W-:Y:S01]  /*55a0*/  UMOV UR48, 0x400 ;  /* 0x0000040000307882 */ /* 0x000fe20000000000 */
[----:B------:R-:W1:Y:S01]  /*55b0*/  LDC R63, c[0x0][0x370] ;  /* 0x0000dc00ff3f7b82 */ /* 0x000e620000000800 */
[----:B------:R-:W-:Y:S01]  /*55c0*/  ULEA UR48, UR37, UR48, 0x18 ;  /* 0x0000003025307291 */ /* 0x000fe2000f8ec0ff */
[----:B------:R-:W-:Y:S01]  /*55d0*/  LOP3.LUT R4, R4, 0x200000, RZ, 0xc0, !PT ;  /* 0x0020000004047812 */ /* 0x000fe200078ec0ff */
[----:B------:R-:W-:Y:S01]  /*55e0*/  IMAD.SHL.U32 R64, R72, 0x2, RZ ;  /* 0x0000000248407824 */ /* 0x000fe200078e00ff */
[C---:B------:R-:W-:Y:S01]  /*55f0*/  LOP3.LUT R5, R65.reuse, 0x40, RZ, 0xc0, !PT ;  /* 0x0000004041057812 */ /* 0x040fe200078ec0ff */
[----:B------:R-:W-:Y:S01]  /*5600*/  IMAD.SHL.U32 R3, R66, 0x200, RZ ;  /* 0x0000020042037824 */ /* 0x000fe200078e00ff */
[----:B------:R-:W-:Y:S01]  /*5610*/  LOP3.LUT R2, R65, 0x5b0, RZ, 0xc0, !PT ;  /* 0x000005b041027812 */ /* 0x000fe200078ec0ff */
[----:B------:R-:W-:Y:S01]  /*5620*/  UIADD3 UR4, UPT, UPT, UR48, 0x200, URZ ;  /* 0x0000020030047890 */ /* 0x000fe2000fffe0ff */
[----:B------:R-:W2:Y:S01]  /*5630*/  LDC R28, c[0x0][0xb0c] ;  /* 0x0002c300ff1c7b82 */ /* 0x000ea20000000800 */
[----:B------:R-:W-:Y:S01]  /*5640*/  LOP3.LUT R33, R4, 0x400000, R33, 0xf8, !PT ;  /* 0x0040000004217812 */ /* 0x000fe200078ef821 */
[----:B------:R-:W-:Y:S01]  /*5650*/  IMAD.MOV.U32 R30, RZ, RZ, RZ ;  /* 0x000000ffff1e7224 */ /* 0x000fe200078e00ff */
[----:B------:R-:W-:Y:S01]  /*5660*/  LOP3.LUT R64, R5, 0x8, R64, 0xf8, !PT ;  /* 0x0000000805407812 */ /* 0x000fe200078ef840 */
[----:B------:R-:W-:Y:S01]  /*5670*/  IMAD.MOV.U32 R70, RZ, RZ, RZ ;  /* 0x000000ffff467224 */ /* 0x000fe200078e00ff */
[----:B------:R-:W-:Y:S01]  /*5680*/  LOP3.LUT R3, R2, 0x200, R3, 0xf8, !PT ;  /* 0x0000020002037812 */ /* 0x000fe200078ef803 */
[----:B------:R-:W-:Y:S01]  /*5690*/  IMAD.MOV.U32 R76, RZ, RZ, RZ ;  /* 0x000000ffff4c7224 */ /* 0x000fe200078e00ff */
[----:B------:R-:W-:Y:S01]  /*56a0*/  LOP3.LUT P0, RZ, R65, 0x40, RZ, 0xc0, !PT ;  /* 0x0000004041ff7812 */ /* 0x000fe2000780c0ff */
[----:B------:R-:W3:Y:S01]  /*56b0*/  LDC R61, c[0x0][0xb20] ;  /* 0x0002c800ff3d7b82 */ /* 0x000ee20000000800 */
[----:B------:R-:W4:Y:S01]  /*56c0*/  LDS R0, [UR48+0x150] ;  /* 0x00015030ff007984 */ /* 0x000f220008000800 */
[----:B------:R-:W-:Y:S01]  /*56d0*/  LOP3.LUT R64, R3, R64, RZ, 0xfc, !PT ;  /* 0x0000004003407212 */ /* 0x000fe200078efcff */
[----:B------:R-:W-:Y:S01]  /*56e0*/  IMAD.U32 R67, RZ, RZ, UR4 ;  /* 0x00000004ff437e24 */ /* 0x000fe2000f8e00ff */
[----:B------:R-:W-:Y:S01]  /*56f0*/  LOP3.LUT R72, R72, 0x60, RZ, 0xc0, !PT ;  /* 0x0000006048487812 */ /* 0x000fe200078ec0ff */
[----:B------:R-:W1:Y:S03]  /*5700*/  LDCU.64 UR52, c[0x0][0x348] ;  /* 0x00006900ff3477ac */ /* 0x000e660008000a00 */
[----:B------:R-:W1:Y:S01]  /*5710*/  LDC R27, c[0x0][0xb30] ;  /* 0x0002cc00ff1b7b82 */ /* 0x000e620000000800 */
[----:B------:R-:W1:Y:S01]  /*5720*/  LDCU.64 UR38, c[0x0][0x888] ;  /* 0x00011100ff2677ac */ /* 0x000e620008000a00 */
[----:B------:R-:W1:Y:S06]  /*5730*/  LDCU.64 UR44, c[0x0][0x890] ;  /* 0x00011200ff2c77ac */ /* 0x000e6c0008000a00 */
[----:B------:R-:W1:Y:S01]  /*5740*/  LDC.64 R56, c[0x0][0xb10] ;  /* 0x0002c400ff387b82 */ /* 0x000e620000000a00 */
[----:B------:R-:W-:Y:S01]  /*5750*/  UMOV UR49, URZ ;  /* 0x000000ff00317c82 */ /* 0x000fe20008000000 */
[----:B------:R-:W-:-:S06]  /*5760*/  UMOV UR51, URZ ;  /* 0x000000ff00337c82 */ /* 0x000fcc0008000000 */
[----:B------:R-:W1:Y:S08]  /*5770*/  LDC.64 R24, c[0x0][0xb18] ;  /* 0x0002c600ff187b82 */ /* 0x000e700000000a00 */
[----:B------:R-:W1:Y:S08]  /*5780*/  LDC.64 R22, c[0x0][0xb28] ;  /* 0x0002ca00ff167b82 */ /* 0x000e700000000a00 */
[----:B------:R-:W1:Y:S01]  /*5790*/  LDC.64 R54, c[0x0][0x8b0] ;  /* 0x00022c00ff367b82 */ /* 0x000e620000000a00 */
[----:B----4-:R-:W-:Y:S01]  /*57a0*/  IMAD.IADD R33, R0, 0x1, R33 ;  /* 0x0000000100217824 */ /* 0x010fe200078e0221 */
[----:B------:R-:W-:-:S06]  /*57b0*/  P2R R0, PR, RZ, 0x1 ;  /* 0x00000001ff007803 */ /* 0x000fcc0000000000 */
[----:B------:R-:W4:Y:S08]  /*57c0*/  LDC.64 R52, c[0x0][0x8a8] ;  /* 0x00022a00ff347b82 */ /* 0x000f300000000a00 */
[----:B--23--:R-:W1:Y:S02]  /*57d0*/  LDC R62, c[0x0][0x374] ;  /* 0x0000dd00ff3e7b82 */ /* 0x00ce640000000800 */
.L_x_145:
[C---:B------:R-:W-:Y:S02]  /*57e0*/  LEA R0, R76.reuse, UR48, 0x3 ;  /* 0x000000304c007c11 */ /* 0x040fe4000f8e18ff */
[----:B------:R-:W-:Y:S02]  /*57f0*/  SHF.L.U32 R3, R69, 0x1f, RZ ;  /* 0x0000001f45037819 */ /* 0x000fe400000006ff */
[----:B------:R-:W-:Y:S02]  /*5800*/  LEA R16, R76, UR48, 0x4 ;  /* 0x000000304c107c11 */ /* 0x000fe4000f8e20ff */
[----:B--2---:R-:W2:Y:S02]  /*5810*/  SYNCS.PHASECHK.TRANS64.TRYWAIT P0, [R0+URZ+0xa0], R3 ;  /* 0x0000a003000075a7 */ /* 0x004ea400080011ff */
[----:B--2---:R-:W-:Y:S05]  /*5820*/  @!P0 BRA `(.L_x_102) ;  /* 0x0000003c00588947 */ /* 0x004fea0003800000 */
.L_x_198:
[----:B------:R-:W3:Y:S01]  /*5830*/  LDC.64 R12, c[0x0][0xb10] ;  /* 0x0002c400ff0c7b82 */ /* 0x000ee20000000a00 */
[----:B------:R-:W4:Y:S01]  /*5840*/  LDS.128 R16, [R16+0x130] ;  /* 0x0001300010107984 */ /* 0x000f220000000c00 */
[----:B-1----:R-:W-:Y:S01]  /*5850*/  ISETP.NE.AND P1, PT, R27, 0x1, PT ;  /* 0x000000011b00780c */ /* 0x002fe20003f25270 */
[----:B--2---:R-:W-:Y:S01]  /*5860*/  VIADD R0, R0, 0xb0 ;  /* 0x000000b000007836 */ /* 0x004fe20000000000 */
[----:B------:R-:W-:Y:S04]  /*5870*/  ISETP.GE.AND P0, PT, R26, 0x1, PT ;  /* 0x000000011a00780c */ /* 0x000fe80003f06270 */
[----:B------:R-:W1:Y:S01]  /*5880*/  LDC.64 R10, c[0x0][0xb18] ;  /* 0x0002c600ff0a7b82 */ /* 0x000e620000000a00 */
[----:B------:R-:W-:Y:S01]  /*5890*/  PRMT R0, RZ, 0x654, R0 ;  /* 0x00000654ff007816 */ /* 0x000fe20000000000 */
[----:B------:R-:W-:Y:S01]  /*58a0*/  @!PT LDS RZ, [RZ] ;  /* 0x00000000fffff984 */ /* 0x000fe20000000800 */
[----:B------:R-:W-:Y:S01]  /*58b0*/  @!PT LDS RZ, [RZ] ;  /* 0x00000000fffff984 */ /* 0x000fe20000000800 */
[----:B------:R-:W-:Y:S01]  /*58c0*/  @!PT LDS RZ, [RZ] ;  /* 0x00000000fffff984 */ /* 0x000fe20000000800 */
[----:B------:R-:W-:Y:S01]  /*58d0*/  @!PT LDS RZ, [RZ] ;  /* 0x00000000fffff984 */ /* 0x000fe20000000800 */
[----:B------:R2:W-:Y:S06]  /*58e0*/  MEMBAR.ALL.CTA ;  /* 0x0000000000007992 */ /* 0x0005ec0000008000 */
[----:B--2---:R-:W2:Y:S01]  /*58f0*/  FENCE.VIEW.ASYNC.S ;  /* 0x00000000000073c6 */ /* 0x004ea20000000000 */
[----:B------:R-:W1:Y:S08]  /*5900*/  @!P1 LDC R14, c[0x0][0xb20] ;  /* 0x0002c800ff0e9b82 */ /* 0x000e700000000800 */
[----:B------:R-:W1:Y:S01]  /*5910*/  @!P1 LDC R9, c[0x0][0xb0c] ;  /* 0x0002c300ff099b82 */ /* 0x000e620000000800 */
[----:B--2---:R2:W-:Y:S01]  /*5920*/  SYNCS.ARRIVE.TRANS64.RED.A1T0 RZ, [R0+URZ], RZ ;  /* 0x000000ff00ff79a7 */ /* 0x0045e200081004ff */
[----:B----4-:R-:W-:Y:S04]  /*5930*/  LOP3.LUT P4, RZ, R18, 0x1, RZ, 0xc0, !PT ;  /* 0x0000000112ff7812 */ /* 0x010fe8000788c0ff */
[----:B------:R-:W-:Y:S09]  /*5940*/  P2R R73, PR, RZ, 0x10 ;  /* 0x00000010ff497803 */ /* 0x000ff20000000000 */
[----:B------:R-:W-:Y:S02]  /*5950*/  @P4 MOV R31, R16 ;  /* 0x00000010001f4202 */ /* 0x000fe40000000f00 */
[----:B------:R-:W-:Y:S01]  /*5960*/  @P4 LOP3.LUT R29, R17, 0xffff, RZ, 0xc0, !PT ;  /* 0x0000ffff111d4812 */ /* 0x000fe200078ec0ff */
[----:B--23--:R-:W-:Y:S06]  /*5970*/  @!P0 BRA `(.L_x_103) ;  /* 0x0000000000a48947 */ /* 0x00cfec0003800000 */
[----:B------:R-:W-:Y:S01]  /*5980*/  IMAD.HI.U32 R36, R62, R25, RZ ;  /* 0x000000193e247227 */ /* 0x000fe200078e00ff */
[----:B------:R-:W-:Y:S02]  /*5990*/  ISETP.NE.AND P0, PT, R24, 0x1, PT ;  /* 0x000000011800780c */ /* 0x000fe40003f05270 */
[----:B------:R-:W-:Y:S01]  /*59a0*/  ISETP.NE.AND P2, PT, R26, 0x1, PT ;  /* 0x000000011a00780c */ /* 0x000fe20003f45270 */
[-C--:B------:R-:W-:Y:S01]  /*59b0*/  IMAD.HI.U32 R34, R63, R56.reuse, RZ ;  /* 0x000000383f227227 */ /* 0x080fe200078e00ff */
[----:B------:R-:W-:Y:S02]  /*59c0*/  SHF.R.U32.HI R37, RZ, R61, R36 ;  /* 0x0000003dff257219 */ /* 0x000fe40000011624 */
[----:B------:R-:W-:Y:S01]  /*59d0*/  ISETP.NE.AND P3, PT, R28, 0x1, PT ;  /* 0x000000011c00780c */ /* 0x000fe20003f65270 */
[----:B------:R-:W-:Y:S01]  /*59e0*/  IMAD.HI.U32 R40, R29, R25, RZ ;  /* 0x000000191d287227 */ /* 0x000fe200078e00ff */
[----:B------:R-:W-:Y:S02]  /*59f0*/  SHF.R.U32.HI R34, RZ, R57, R34 ;  /* 0x00000039ff227219 */ /* 0x000fe40000011622 */
[----:B------:R-:W-:Y:S01]  /*5a00*/  SEL R3, R62, R37, !P0 ;  /* 0x000000253e037207 */ /* 0x000fe20004000000 */
[----:B------:R-:W-:Y:S01]  /*5a10*/  IMAD.HI.U32 R38, R31, R56, RZ ;  /* 0x000000381f267227 */ /* 0x000fe200078e00ff */
[----:B------:R-:W-:Y:S03]  /*5a20*/  SEL R7, R63, R34, !P3 ;  /* 0x000000223f077207 */ /* 0x000fe60005800000 */
[-C--:B------:R-:W-:Y:S01]  /*5a30*/  IMAD.HI.U32 R34, R3, R22.reuse, RZ ;  /* 0x0000001603227227 */ /* 0x080fe200078e00ff */
[----:B------:R-:W-:Y:S03]  /*5a40*/  SHF.R.U32.HI R38, RZ, R57, R38 ;  /* 0x00000039ff267219 */ /* 0x000fe60000011626 */
[----:B------:R-:W-:Y:S01]  /*5a50*/  IMAD.HI.U32 R36, R7, R22, RZ ;  /* 0x0000001607247227 */ /* 0x000fe200078e00ff */
[----:B------:R-:W-:Y:S02]  /*5a60*/  @P2 SHF.R.U32.HI R3, RZ, R23, R34 ;  /* 0x00000017ff032219 */ /* 0x000fe40000011622 */
[----:B------:R-:W-:Y:S02]  /*5a70*/  SHF.R.U32.HI R34, RZ, R61, R40 ;  /* 0x0000003dff227219 */ /* 0x000fe40000011628 */
[----:B------:R-:W-:Y:S01]  /*5a80*/  @P2 SHF.R.U32.HI R7, RZ, R23, R36 ;  /* 0x00000017ff072219 */ /* 0x000fe20000011624 */
[C---:B------:R-:W-:Y:S01]  /*5a90*/  IMAD R2, R26.reuse, R3, RZ ;  /* 0x000000031a027224 */ /* 0x040fe200078e02ff */
[----:B------:R-:W-:Y:S02]  /*5aa0*/  SEL R5, R29, R34, !P0 ;  /* 0x000000221d057207 */ /* 0x000fe40004000000 */
[----:B------:R-:W-:Y:S01]  /*5ab0*/  SEL R3, R31, R38, !P3 ;  /* 0x000000261f037207 */ /* 0x000fe20005800000 */
[----:B------:R-:W-:Y:S01]  /*5ac0*/  IMAD R4, R26, R7, RZ ;  /* 0x000000071a047224 */ /* 0x000fe200078e02ff */
[C---:B------:R-:W-:Y:S01]  /*5ad0*/  ISETP.GE.AND P0, PT, R5.reuse, R2, PT ;  /* 0x000000020500720c */ /* 0x040fe20003f06270 */
[----:B------:R-:W-:Y:S03]  /*5ae0*/  IMAD.HI.U32 R6, R5, R22, RZ ;  /* 0x0000001605067227 */ /* 0x000fe600078e00ff */
[----:B------:R-:W-:Y:S01]  /*5af0*/  ISETP.GE.OR P0, PT, R3, R4, P0 ;  /* 0x000000040300720c */ /* 0x000fe20000706670 */
[----:B------:R-:W-:Y:S01]  /*5b00*/  IMAD.MOV R4, RZ, RZ, -R3 ;  /* 0x000000ffff047224 */ /* 0x000fe200078e0a03 */
[-C--:B------:R-:W-:Y:S03]  /*5b10*/  SHF.R.U32.HI R6, RZ, R23.reuse, R6 ;  /* 0x00000017ff067219 */ /* 0x080fe60000011606 */
[----:B------:R-:W-:Y:S01]  /*5b20*/  IMAD R31, R28, R4, R31 ;  /* 0x000000041c1f7224 */ /* 0x000fe200078e021f */
[----:B------:R-:W-:Y:S05]  /*5b30*/  SEL R15, R5, R6, !P2 ;  /* 0x00000006050f7207 */ /* 0x000fea0005000000 */
[----:B------:R-:W-:Y:S02]  /*5b40*/  IMAD.MOV R6, RZ, RZ, -R15 ;  /* 0x000000ffff067224 */ /* 0x000fe400078e0a0f */
[C---:B------:R-:W-:Y:S04]  /*5b50*/  @!P0 IMAD.HI.U32 R2, R3.reuse, R22, RZ ;  /* 0x0000001603028227 */ /* 0x040fe800078e00ff */
[----:B------:R-:W-:Y:S01]  /*5b60*/  IMAD R6, R26, R6, R5 ;  /* 0x000000061a067224 */ /* 0x000fe200078e0205 */
[----:B------:R-:W-:Y:S04]  /*5b70*/  @!P0 SHF.R.U32.HI R2, RZ, R23, R2 ;  /* 0x00000017ff028219 */ /* 0x000fe80000011602 */
[----:B------:R-:W-:Y:S02]  /*5b80*/  @!P0 SEL R0, R3, R2, !P2 ;  /* 0x0000000203008207 */ /* 0x000fe40005000000 */
[----:B------:R-:W-:Y:S02]  /*5b90*/  IADD3 R2, PT, PT, -R5, RZ, RZ ;  /* 0x000000ff05027210 */ /* 0x000fe40007ffe1ff */
[----:B------:R-:W-:Y:S01]  /*5ba0*/  @!P0 IADD3 R8, PT, PT, R15, -R0, RZ ;  /* 0x800000000f088210 */ /* 0x000fe20007ffe0ff */
[----:B------:R-:W-:Y:S02]  /*5bb0*/  @!P0 IMAD R0, R7, R6, R0 ;  /* 0x0000000607008224 */ /* 0x000fe400078e0200 */
[----:B------:R-:W-:Y:S02]  /*5bc0*/  IMAD R29, R24, R2, R29 ;  /* 0x00000002181d7224 */ /* 0x000fe400078e021d */
[----:B------:R-:W-:Y:S02]  /*5bd0*/  @!P0 IMAD R5, R8, R26, R3 ;  /* 0x0000001a08058224 */ /* 0x000fe400078e0203 */
[----:B------:R-:W-:Y:S04]  /*5be0*/  @!P0 IMAD.MOV.U32 R3, RZ, RZ, R0 ;  /* 0x000000ffff038224 */ /* 0x000fe800078e0000 */
[----:B------:R-:W-:Y:S02]  /*5bf0*/  IMAD R31, R3, R28, R31 ;  /* 0x0000001c031f7224 */ /* 0x000fe400078e021f */
[----:B------:R-:W-:Y:S07]  /*5c00*/  IMAD R29, R5, R24, R29 ;  /* 0x00000018051d7224 */ /* 0x000fee00078e021d */
.L_x_103:
[----:B-1----:R-:W-:Y:S01]  /*5c10*/  @!P1 ISETP.NE.AND P0, PT, R10, 0x1, PT ;  /* 0x000000010a00980c */ /* 0x002fe20003f05270 */
[----:B------:R-:W-:Y:S01]  /*5c20*/  @!P1 IMAD.HI.U32 R3, R29, R11, RZ ;  /* 0x0000000b1d039227 */ /* 0x000fe200078e00ff */
[----:B------:R-:W-:Y:S01]  /*5c30*/  R2UR UR42, R21 ;  /* 0x00000000152a72ca */ /* 0x000fe200000e0000 */
[----:B------:R-:W-:Y:S01]  /*5c40*/  BSSY.RECONVERGENT B6, `(.L_x_104) ;  /* 0x0000031000067945 */ /* 0x000fe20003800200 */
[----:B------:R-:W-:Y:S01]  /*5c50*/  R2UR UR41, R20 ;  /* 0x00000000142972ca */ /* 0x000fe200000e0000 */
[----:B------:R-:W-:Y:S01]  /*5c60*/  @!P1 IMAD.HI.U32 R0, R31, R12, RZ ;  /* 0x0000000c1f009227 */ /* 0x000fe200078e00ff */
[----:B------:R-:W-:Y:S02]  /*5c70*/  @!P1 SHF.R.U32.HI R2, RZ, R14, R3 ;  /* 0x0000000eff029219 */ /* 0x000fe40000011603 */
[----:B------:R-:W-:Y:S01]  /*5c80*/  @!P1 ISETP.NE.AND P2, PT, R9, 0x1, PT ;  /* 0x000000010900980c */ /* 0x000fe20003f45270 */
[----:B------:R-:W-:Y:S01]  /*5c90*/  VIADD R76, R76, 0x1 ;  /* 0x000000014c4c7836 */ /* 0x000fe20000000000 */
[----:B------:R-:W-:Y:S02]  /*5ca0*/  @!P1 SEL R2, R29, R2, !P0 ;  /* 0x000000021d029207 */ /* 0x000fe40004000000 */
[----:B------:R-:W-:Y:S02]  /*5cb0*/  @!P1 SHF.R.U32.HI R0, RZ, R13, R0 ;  /* 0x0000000dff009219 */ /* 0x000fe40000011600 */
[----:B------:R-:W-:Y:S01]  /*5cc0*/  LOP3.LUT P0, RZ, R67, 0x90, RZ, 0xc0, !PT ;  /* 0x0000009043ff7812 */ /* 0x000fe2000780c0ff */
[----:B------:R-:W-:Y:S01]  /*5cd0*/  USHF.L.U32 UR42, UR42, 0x6, URZ ;  /* 0x000000062a2a7899 */ /* 0x000fe200080006ff */
[----:B------:R-:W-:Y:S01]  /*5ce0*/  @!P1 SEL R3, R31, R0, !P2 ;  /* 0x000000001f039207 */ /* 0x000fe20005000000 */
[----:B------:R-:W-:Y:S01]  /*5cf0*/  USHF.L.U32 UR41, UR41, 0x7, URZ ;  /* 0x0000000729297899 */ /* 0x000fe200080006ff */
[----:B------:R-:W-:Y:S03]  /*5d00*/  @P4 SHF.R.U32.HI R68, RZ, 0x10, R17 ;  /* 0x00000010ff444819 */ /* 0x000fe60000011611 */
[----:B------:R-:W-:Y:S02]  /*5d10*/  @!P1 IMAD.IADD R0, R2, 0x1, -R3 ;  /* 0x0000000102009824 */ /* 0x000fe400078e0a03 */
[----:B------:R-:W-:Y:S02]  /*5d20*/  @!P1 IMAD.IADD R2, R3, 0x1, -R2 ;  /* 0x0000000103029824 */ /* 0x000fe400078e0a02 */
[----:B------:R-:W-:Y:S02]  /*5d30*/  @!P1 IMAD R31, R0, R9, R31 ;  /* 0x00000009001f9224 */ /* 0x000fe400078e021f */
[----:B------:R-:W-:Y:S01]  /*5d40*/  @!P1 IMAD R29, R2, R10, R29 ;  /* 0x0000000a021d9224 */ /* 0x000fe200078e021d */
[----:B------:R-:W-:Y:S06]  /*5d50*/  @!P0 BRA `(.L_x_105) ;  /* 0x00000000007c8947 */ /* 0x000fec0003800000 */
[----:B------:R-:W1:Y:S01]  /*5d60*/  LDCU.64 UR8, c[0x4][0x80] ;  /* 0x01001000ff0877ac */ /* 0x000e620008000a00 */
[----:B------:R-:W-:Y:S01]  /*5d70*/  MOV R2, 0x0 ;  /* 0x0000000000027802 */ /* 0x000fe20000000f00 */
[----:B------:R-:W-:Y:S02]  /*5d80*/  HFMA2 R12, -RZ, RZ, 0, 5.9604644775390625e-08 ;  /* 0x00000001ff0c7431 */ /* 0x000fe400000001ff */
[----:B------:R-:W-:Y:S01]  /*5d90*/  IMAD.MOV.U32 R8, RZ, RZ, 0x70 ;  /* 0x00000070ff087424 */ /* 0x000fe200078e00ff */
[----:B------:R2:W3:Y:S01]  /*5da0*/  LDC.64 R14, c[0x4][R2] ;  /* 0x01000000020e7b82 */ /* 0x0004e20000000a00 */
[----:B------:R-:W4:Y:S01]  /*5db0*/  LDCU.64 UR6, c[0x4][0x88] ;  /* 0x01001100ff0677ac */ /* 0x000f220008000a00 */
[----:B------:R-:W-:Y:S01]  /*5dc0*/  IMAD.MOV.U32 R13, RZ, RZ, RZ ;  /* 0x000000ffff0d7224 */ /* 0x000fe200078e00ff */
[----:B------:R-:W2:Y:S01]  /*5dd0*/  LDCU.64 UR4, c[0x4][0x8] ;  /* 0x01000100ff0477ac */ /* 0x000ea20008000a00 */
[----:B-1----:R-:W-:Y:S01]  /*5de0*/  MOV R5, UR9 ;  /* 0x0000000900057c02 */ /* 0x002fe20008000f00 */
[----:B------:R-:W-:Y:S01]  /*5df0*/  IMAD.U32 R4, RZ, RZ, UR8 ;  /* 0x00000008ff047e24 */ /* 0x000fe2000f8e00ff */
[----:B----4-:R-:W-:Y:S01]  /*5e00*/  MOV R7, UR7 ;  /* 0x0000000700077c02 */ /* 0x010fe20008000f00 */
[----:B------:R-:W-:Y:S01]  /*5e10*/  IMAD.U32 R6, RZ, RZ, UR6 ;  /* 0x00000006ff067e24 */ /* 0x000fe2000f8e00ff */
[----:B--2---:R-:W-:Y:S01]  /*5e20*/  MOV R11, UR5 ;  /* 0x00000005000b7c02 */ /* 0x004fe20008000f00 */
[----:B------:R-:W-:Y:S02]  /*5e30*/  IMAD.U32 R10, RZ, RZ, UR4 ;  /* 0x00000004ff0a7e24 */ /* 0x000fe4000f8e00ff */
[----:B------:R-:W-:Y:S07]  /*5e40*/  LEPC R20, `(.L_x_106) ;  /* 0x000000001014794e */ /* 0x000fee0000000000 */
[----:B---3-5:R-:W-:Y:S05]  /*5e50*/  CALL.ABS.NOINC R14 ;  /* 0x000000000e007343 */ /* 0x028fea0003c00000 */
.L_x_106:
[----:B------:R-:W1:Y:S01]  /*5e60*/  LDCU.64 UR8, c[0x4][0x80] ;  /* 0x01001000ff0877ac */ /* 0x000e620008000a00 */
[----:B------:R-:W2:Y:S01]  /*5e70*/  LDC.64 R2, c[0x4][R2] ;  /* 0x0100000002027b82 */ /* 0x000ea20000000a00 */
[----:B------:R-:W-:Y:S02]  /*5e80*/  HFMA2 R12, -RZ, RZ, 0, 5.9604644775390625e-08 ;  /* 0x00000001ff0c7431 */ /* 0x000fe400000001ff */
[----:B------:R-:W-:Y:S02]  /*5e90*/  IMAD.MOV.U32 R8, RZ, RZ, 0x70 ;  /* 0x00000070ff087424 */ /* 0x000fe400078e00ff */
[----:B------:R-:W-:Y:S01]  /*5ea0*/  IMAD.MOV.U32 R13, RZ, RZ, RZ ;  /* 0x000000ffff0d7224 */ /* 0x000fe200078e00ff */
[----:B------:R-:W3:Y:S01]  /*5eb0*/  LDCU.64 UR6, c[0x4][0x88] ;  /* 0x01001100ff0677ac */ /* 0x000ee20008000a00 */
[----:B------:R-:W4:Y:S01]  /*5ec0*/  LDCU.64 UR4, c[0x4][0x8] ;  /* 0x01000100ff0477ac */ /* 0x000f220008000a00 */
[----:B-1----:R-:W-:Y:S02]  /*5ed0*/  MOV R4, UR8 ;  /* 0x0000000800047c02 */ /* 0x002fe40008000f00 */
[----:B------:R-:W-:Y:S02]  /*5ee0*/  MOV R5, UR9 ;  /* 0x0000000900057c02 */ /* 0x000fe40008000f00 */
[----:B---3--:R-:W-:Y:S01]  /*5ef0*/  MOV R7, UR7 ;  /* 0x0000000700077c02 */ /* 0x008fe20008000f00 */
[----:B------:R-:W-:Y:S01]  /*5f00*/  IMAD.U32 R6, RZ, RZ, UR6 ;  /* 0x00000006ff067e24 */ /* 0x000fe2000f8e00ff */
[----:B----4-:R-:W-:Y:S01]  /*5f10*/  MOV R11, UR5 ;  /* 0x00000005000b7c02 */ /* 0x010fe20008000f00 */
[----:B------:R-:W-:Y:S02]  /*5f20*/  IMAD.U32 R10, RZ, RZ, UR4 ;  /* 0x00000004ff0a7e24 */ /* 0x000fe4000f8e00ff */
[----:B------:R-:W-:Y:S07]  /*5f30*/  LEPC R20, `(.L_x_105) ;  /* 0x000000001014794e */ /* 0x000fee0000000000 */
[----:B--2---:R-:W-:Y:S05]  /*5f40*/  CALL.ABS.NOINC R2 ;  /* 0x0000000002007343 */ /* 0x004fea0003c00000 */
.L_x_105:
[----:B------:R-:W-:Y:S05]  /*5f50*/  BSYNC.RECONVERGENT B6 ;  /* 0x0000000000067941 */ /* 0x000fea0003800200 */
.L_x_104:
[----:B------:R-:W-:Y:S01]  /*5f60*/  ISETP.NE.U32.AND P4, PT, R54, RZ, PT ;  /* 0x000000ff3600720c */ /* 0x000fe20003f85070 */
[----:B------:R-:W-:Y:S01]  /*5f70*/  UISETP.NE.AND UP2, UPT, UR50, URZ, UPT ;  /* 0x000000ff3200728c */ /* 0x000fe2000bf45270 */
[----:B------:R-:W-:Y:S01]  /*5f80*/  ISETP.NE.U32.AND P2, PT, RZ, UR38, PT ;  /* 0x00000026ff007c0c */ /* 0x000fe2000bf45070 */
[----:B------:R-:W-:Y:S01]  /*5f90*/  UISETP.NE.U32.AND UP1, UPT, UR44, URZ, UPT ;  /* 0x000000ff2c00728c */ /* 0x000fe2000bf25070 */
[----:B------:R-:W-:Y:S01]  /*5fa0*/  ISETP.NE.AND.EX P4, PT, R55, RZ, PT, P4 ;  /* 0x000000ff3700720c */ /* 0x000fe20003f85340 */
[----:B------:R-:W-:Y:S01]  /*5fb0*/  UPLOP3.LUT UP0, UPT, UPT, UPT, UPT, 0x40, 0x4 ;  /* 0x000000000004789c */ /* 0x000fe20003f0e870 */
[----:B------:R-:W-:Y:S01]  /*5fc0*/  ISETP.NE.AND.EX P2, PT, RZ, UR39, PT, P2 ;  /* 0x00000027ff007c0c */ /* 0x000fe2000bf45320 */
[----:B------:R-:W-:Y:S01]  /*5fd0*/  UISETP.NE.AND.EX UP1, UPT, UR45, URZ, UPT, UP1 ;  /* 0x000000ff2d00728c */ /* 0x000fe2000bf25310 */
[----:B------:R-:W-:Y:S04]  /*5fe0*/  PLOP3.LUT P1, PT, PT, PT, UP2, 0x80, 0x8 ;  /* 0x000000000008781c */ /* 0x000fe80003f2f028 */
[----:B------:R-:W-:Y:S06]  /*5ff0*/  @UP2 UPLOP3.LUT UP0, UPT, UPT, UPT, UP1, 0x80, 0x8 ;  /* 0x000000000008289c */ /* 0x000fec0003f0f010 */
[----:B------:R-:W-:Y:S01]  /*6000*/  PLOP3.LUT P0, PT, PT, PT, UP0, 0x80, 0x8 ;  /* 0x000000000008781c */ /* 0x000fe20003f0f008 */
[----:B------:R-:W-:Y:S01]  /*6010*/  @!UPT UIADD3 URZ, UPT, UPT, URZ, URZ, URZ ;  /* 0x000000fffffff290 */ /* 0x000fe2000fffe0ff */
[----:B------:R-:W-:Y:S11]  /*6020*/  BRA.U !UP1, `(.L_x_107) ;  /* 0x0000000109387547 */ /* 0x000ff6000b800000 */
[----:B------:R-:W-:Y:S01]  /*6030*/  UISETP.NE.U32.AND UP0, UPT, UR38, URZ, UPT ;  /* 0x000000ff2600728c */ /* 0x000fe2000bf05070 */
[----:B------:R-:W-:Y:S02]  /*6040*/  HFMA2 R0, -RZ, RZ, 0, 5.9604644775390625e-08 ;  /* 0x00000001ff007431 */ /* 0x000fe400000001ff */
[----:B------:R-:W-:Y:S01]  /*6050*/  IMAD.MOV.U32 R59, RZ, RZ, 0x1 ;  /* 0x00000001ff3b7424 */ /* 0x000fe200078e00ff */
[----:B------:R-:W-:Y:S06]  /*6060*/  UISETP.NE.AND.EX UP0, UPT, UR39, URZ, UPT, UP0 ;  /* 0x000000ff2700728c */ /* 0x000fec000bf05300 */
[----:B------:R-:W-:Y:S05]  /*6070*/  PLOP3.LUT P3, PT, PT, PT, UP0, 0x80, 0x8 ;  /* 0x000000000008781c */ /* 0x000fea0003f6f008 */
[----:B------:R-:W1:Y:S01]  /*6080*/  @UP0 LDCU.64 UR6, c[0x0][0x888] ;  /* 0x00011100ff0607ac */ /* 0x000e620008000a00 */
[----:B------:R-:W-:Y:S07]  /*6090*/  @UP0 UIMAD UR4, UR36, UR44, URZ ;  /* 0x0000002c240402a4 */ /* 0x000fee000f8e02ff */
[----:B------:R-:W-:Y:S01]  /*60a0*/  @!P3 PRMT R59, R0, 0x7610, R59 ;  /* 0x00007610003bb816 */ /* 0x000fe2000000003b */
[----:B-1----:R-:W-:Y:S03]  /*60b0*/  @UP0 UIMAD.WIDE UR6, UR4, 0x4, UR6 ;  /* 0x00000004040608a5 */ /* 0x002fe6000f8e0206 */
[----:B------:R-:W1:Y:S03]  /*60c0*/  @!UP0 LDCU UR4, c[0x0][0x880] ;  /* 0x00011000ff0487ac */ /* 0x000e660008000800 */
[----:B------:R-:W-:Y:S01]  /*60d0*/  IMAD.U32 R2, RZ, RZ, UR6 ;  /* 0x00000006ff027e24 */ /* 0x000fe2000f8e00ff */
[----:B------:R-:W-:Y:S05]  /*60e0*/  MOV R3, UR7 ;  /* 0x0000000700037c02 */ /* 0x000fea0008000f00 */
[----:B-----5:R2:W5:Y:S02]  /*60f0*/  @P3 LDG.E R35, desc[UR46][R2.64] ;  /* 0x0000002e02233981 */ /* 0x020564000c1e1900 */
[----:B-12---:R-:W-:Y:S02]  /*6100*/  @!P3 IMAD.U32 R35, RZ, RZ, UR4 ;  /* 0x00000004ff23be24 */ /* 0x006fe4000f8e00ff */
.L_x_107:
[----:B------:R-:W-:Y:S05]  /*6110*/  @!P4 BRA `(.L_x_108) ;  /* 0x000000000020c947 */ /* 0x000fea0003800000 */
[----:B------:R-:W-:Y:S04]  /*6120*/  ISETP.NE.U32.AND P3, PT, R52, RZ, PT ;  /* 0x000000ff3400720c */ /* 0x000fe80003f65070 */
[----:B------:R-:W-:Y:S11]  /*6130*/  ISETP.NE.AND.EX P3, PT, R53, RZ, PT, P3 ;  /* 0x000000ff3500720c */ /* 0x000ff60003f65330 */
[----:B------:R-:W-:Y:S02]  /*6140*/  @!UPT UIADD3 URZ, UPT, UPT, URZ, URZ, URZ ;  /* 0x000000fffffff290 */ /* 0x000fe4000fffe0ff */
[----:B------:R-:W1:Y:S01]  /*6150*/  @P3 LDC.64 R2, c[0x0][0x8a8] ;  /* 0x00022a00ff023b82 */ /* 0x000e620000000a00 */
[----:B------:R-:W-:Y:S04]  /*6160*/  @P3 IMAD R0, R54, UR36, RZ ;  /* 0x0000002436003c24 */ /* 0x000fe8000f8e02ff */
[----:B-1----:R-:W-:Y:S05]  /*6170*/  @P3 IMAD.WIDE R2, R0, 0x4, R2 ;  /* 0x0000000400023825 */ /* 0x002fea00078e0202 */
[----:B-----5:R1:W5:Y:S02]  /*6180*/  @P3 LDG.E R32, desc[UR46][R2.64] ;  /* 0x0000002e02203981 */ /* 0x020364000c1e1900 */
[----:B-1----:R-:W2:Y:S02]  /*6190*/  @!P3 LDC R32, c[0x0][0x8a0] ;  /* 0x00022800ff20bb82 */ /* 0x002ea40000000800 */
.L_x_108:
[----:B-----5:R-:W-:Y:S01]  /*61a0*/  FSETP.NEU.AND P3, PT, R35, RZ, PT ;  /* 0x000000ff2300720b */ /* 0x020fe20003f6d000 */
[----:B------:R-:W-:Y:S01]  /*61b0*/  IMAD.SHL.U32 R77, R64, 0x2, RZ ;  /* 0x00000002404d7824 */ /* 0x000fe200078e00ff */
[----:B------:R-:W-:Y:S01]  /*61c0*/  SEL R5, RZ, 0xffffffff, P2 ;  /* 0xffffffffff057807 */ /* 0x000fe20001000000 */
[----:B------:R-:W-:Y:S01]  /*61d0*/  BSSY B1, `(.L_x_109) ;  /* 0x0000034000017945 */ /* 0x000fe20003800000 */
[----:B------:R-:W-:Y:S01]  /*61e0*/  @P1 LOP3.LUT P2, RZ, R59, 0xff, RZ, 0xc0, !PT ;  /* 0x000000ff3bff1812 */ /* 0x000fe2000784c0ff */
[----:B------:R-:W-:Y:S01]  /*61f0*/  IMAD.MOV.U32 R39, RZ, RZ, 0x1 ;  /* 0x00000001ff277424 */ /* 0x000fe200078e00ff */
[----:B------:R-:W-:Y:S01]  /*6200*/  @P1 SEL R0, RZ, 0xffffffff, P3 ;  /* 0xffffffffff001807 */ /* 0x000fe20001800000 */
[C---:B------:R-:W-:Y:S01]  /*6210*/  IMAD R34, R30.reuse, 0x40, R33 ;  /* 0x000000401e227824 */ /* 0x040fe200078e0221 */
[----:B------:R-:W-:Y:S01]  /*6220*/  LOP3.LUT R71, R71, 0x1, RZ, 0x3c, !PT ;  /* 0x0000000147477812 */ /* 0x000fe200078e3cff */
[----:B------:R-:W-:Y:S01]  /*6230*/  IMAD.MOV.U32 R38, RZ, RZ, RZ ;  /* 0x000000ffff267224 */ /* 0x000fe200078e00ff */
[----:B------:R-:W-:Y:S02]  /*6240*/  @P0 SEL R0, R5, R0, !P2 ;  /* 0x0000000005000207 */ /* 0x000fe40005000000 */
[----:B------:R-:W-:Y:S02]  /*6250*/  CS2R R50, SRZ ;  /* 0x0000000000327805 */ /* 0x000fe4000001ff00 */
[----:B------:R-:W-:Y:S02]  /*6260*/  LEA R74, R30, UR48, 0x3 ;  /* 0x000000301e4a7c11 */ /* 0x000fe4000f8e18ff */
[----:B------:R-:W-:Y:S02]  /*6270*/  CS2R R48, SRZ ;  /* 0x0000000000307805 */ /* 0x000fe4000001ff00 */
[----:B------:R-:W-:Y:S02]  /*6280*/  @P1 LOP3.LUT R0, R0, 0x1, RZ, 0xc0, !PT ;  /* 0x0000000100001812 */ /* 0x000fe400078ec0ff */
[----:B------:R-:W-:Y:S02]  /*6290*/  CS2R R42, SRZ ;  /* 0x00000000002a7805 */ /* 0x000fe4000001ff00 */
[----:B------:R-:W-:Y:S02]  /*62a0*/  SHF.L.U32 R3, R70, 0x1f, RZ ;  /* 0x0000001f46037819 */ /* 0x000fe400000006ff */
[----:B------:R-:W-:Y:S02]  /*62b0*/  CS2R R40, SRZ ;  /* 0x0000000000287805 */ /* 0x000fe4000001ff00 */
[----:B------:R-:W-:Y:S01]  /*62c0*/  ISETP.NE.U32.OR P5, PT, R0, 0x1, !P1 ;  /* 0x000000010000780c */ /* 0x000fe20004fa5470 */
[----:B------:R-:W-:Y:S01]  /*62d0*/  VIADD R82, R77, UR48 ;  /* 0x000000304d527c36 */ /* 0x000fe20008000000 */
[----:B------:R-:W-:Y:S02]  /*62e0*/  PLOP3.LUT P2, PT, PT, PT, UP1, 0x80, 0x8 ;  /* 0x000000000008781c */ /* 0x000fe40003f4f018 */
[----:B------:R-:W-:Y:S02]  /*62f0*/  SEL R0, RZ, 0xffffffff, P3 ;  /* 0xffffffffff007807 */ /* 0x000fe40001800000 */
[----:B------:R-:W-:Y:S02]  /*6300*/  LOP3.LUT P3, R75, R59, 0xff, RZ, 0xc0, !PT ;  /* 0x000000ff3b4b7812 */ /* 0x000fe4000786c0ff */
[----:B------:R-:W-:Y:S05]  /*6310*/  P2R R78, PR, RZ, 0x20 ;  /* 0x00000020ff4e7803 */ /* 0x000fea0000000000 */
[----:B------:R-:W-:Y:S02]  /*6320*/  @P5 SHF.L.U32 R2, R71, 0x1f, RZ ;  /* 0x0000001f47025819 */ /* 0x000fe400000006ff */
[----:B------:R-:W-:Y:S02]  /*6330*/  @P2 SEL R0, R5, R0, !P3 ;  /* 0x0000000005002207 */ /* 0x000fe40005800000 */
[----:B------:R-:W1:Y:S02]  /*6340*/  @P5 SYNCS.PHASECHK.TRANS64.TRYWAIT P1, [UR48+0x50], R2 ;  /* 0x00005002ff0055a7 */ /* 0x000e640008021130 */
[----:B------:R-:W-:Y:S04]  /*6350*/  LOP3.LUT R0, R0, 0x1, RZ, 0xc0, !PT ;  /* 0x0000000100007812 */ /* 0x000fe800078ec0ff */
[----:B------:R-:W-:Y:S04]  /*6360*/  ISETP.NE.U32.AND P4, PT, R0, 0x1, PT ;  /* 0x000000010000780c */ /* 0x000fe80003f85070 */
[----:B------:R-:W-:Y:S01]  /*6370*/  P2R R80, PR, RZ, 0x10 ;  /* 0x00000010ff507803 */ /* 0x000fe20000000000 */
[----:B------:R3:W4:Y:S01]  /*6380*/  SYNCS.PHASECHK.TRANS64.TRYWAIT P0, [R74+URZ+0xc0], R3 ;  /* 0x0000c0034a0075a7 */ /* 0x00072200080011ff */
[----:B-1----:R-:W-:Y:S01]  /*6390*/  @P5 SEL R39, RZ, 0x1, !P1 ;  /* 0x00000001ff275807 */ /* 0x002fe20004800000 */
[----:B---3--:R-:W-:Y:S06]  /*63a0*/  @!P5 BRA `(.L_x_110) ;  /* 0x000000000058d947 */ /* 0x008fec0003800000 */
[C---:B------:R-:W-:Y:S01]  /*63b0*/  VIADD R0, R82.reuse, 0x200 ;  /* 0x0000020052007836 */ /* 0x040fe20000000000 */
[----:B------:R-:W-:Y:S01]  /*63c0*/  LOP3.LUT P5, RZ, R65, 0x40, RZ, 0xc0, !PT ;  /* 0x0000004041ff7812 */ /* 0x000fe200078ac0ff */
[----:B------:R-:W-:Y:S01]  /*63d0*/  BSSY B0, `(.L_x_111) ;  /* 0x000000e000007945 */ /* 0x000fe20003800000 */
[----:B------:R-:W-:Y:S01]  /*63e0*/  ISETP.NE.AND P2, PT, R39, RZ, PT ;  /* 0x000000ff2700720c */ /* 0x000fe20003f45270 */
[----:B------:R-:W-:Y:S01]  /*63f0*/  @P4 VIADD R2, R82, 0x210 ;  /* 0x0000021052024836 */ /* 0x000fe20000000000 */
[----:B------:R-:W-:Y:S01]  /*6400*/  PLOP3.LUT P1, PT, PT, PT, PT, 0x8, 0x80 ;  /* 0x000000000080781c */ /* 0x000fe20003f2e170 */
[----:B------:R-:W-:Y:S01]  /*6410*/  IMAD.MOV.U32 R51, RZ, RZ, RZ ;  /* 0x000000ffff337224 */ /* 0x000fe200078e00ff */
[----:B------:R-:W-:Y:S02]  /*6420*/  @P4 PLOP3.LUT P1, PT, P5, PT, PT, 0x80, 0x8 ;  /* 0x000000000008481c */ /* 0x000fe40002f2f070 */
[----:B------:R-:W-:Y:S02]  /*6430*/  CS2R R48, SRZ ;  /* 0x0000000000307805 */ /* 0x000fe4000001ff00 */
[----:B------:R-:W-:Y:S02]  /*6440*/  CS2R R42, SRZ ;  /* 0x00000000002a7805 */ /* 0x000fe4000001ff00 */
[----:B------:R-:W-:Y:S07]  /*6450*/  CS2R R40, SRZ ;  /* 0x0000000000287805 */ /* 0x000fee000001ff00 */
[----:B------:R-:W-:Y:S01]  /*6460*/  @P1 VIADD R2, R0, 0xfffffff0 ;  /* 0xfffffff000021836 */ /* 0x000fe20000000000 */
[----:B------:R-:W-:Y:S06]  /*6470*/  @P2 BRA `(.L_x_112) ;  /* 0x00000000000c2947 */ /* 0x000fec0003800000 */
[----:B------:R-:W-:Y:S04]  /*6480*/  SHF.L.U32 R5, R71, 0x1f, RZ ;  /* 0x0000001f47057819 */ /* 0x000fe800000006ff */
[----:B------:R-:W1:Y:S02]  /*6490*/  SYNCS.PHASECHK.TRANS64.TRYWAIT P1, [UR48+0x50], R5 ;  /* 0x00005005ff0075a7 */ /* 0x000e640008021130 */
[----:B-1----:R-:W-:Y:S05]  /*64a0*/  @!P1 BRA `(.L_x_113) ;  /* 0x00000030004c9947 */ /* 0x002fea0003800000 */
.L_x_112:
[----:B------:R-:W-:Y:S05]  /*64b0*/  BSYNC B0 ;  /* 0x0000000000007941 */ /* 0x000fea0003800000 */
.L_x_111:
[----:B------:R-:W-:Y:S01]  /*64c0*/  ISETP.NE.AND P1, PT, R80, RZ, PT ;  /* 0x000000ff5000720c */ /* 0x000fe20003f25270 */
[----:B------:R-:W-:Y:S11]  /*64d0*/  HFMA2 R38, -RZ, RZ, 0, 5.9604644775390625e-08 ;  /* 0x00000001ff267431 */ /* 0x000ff600000001ff */
[----:B------:R-:W-:Y:S01]  /*64e0*/  @!UPT UIADD3 URZ, UPT, UPT, URZ, URZ, URZ ;  /* 0x000000fffffff290 */ /* 0x000fe2000fffe0ff */
[----:B------:R3:W1:Y:S04]  /*64f0*/  @P1 LDS.128 R48, [R2] ;  /* 0x0000000002301984 */ /* 0x0006680000000c00 */
[----:B------:R3:W1:Y:S02]  /*6500*/  @P1 LDS.128 R40, [R77+UR48+0x200] ;  /* 0x000200304d281984 */ /* 0x0006640008000c00 */
.L_x_110:
[----:B------:R-:W-:Y:S05]  /*6510*/  BSYNC B1 ;  /* 0x0000000000017941 */ /* 0x000fea0003800000 */
.L_x_109:
[----:B-1----:R-:W-:Y:S04]  /*6520*/  SHF.R.U32.HI R5, RZ, 0x15, R34 ;  /* 0x00000015ff057819 */ /* 0x002fe80000011622 */
[----:B------:R-:W-:Y:S01]  /*6530*/  LOP3.LUT P1, RZ, R5, 0x3, R66, 0x48, !PT ;  /* 0x0000000305ff7812 */ /* 0x000fe20007824842 */
[----:B------:R-:W-:Y:S01]  /*6540*/  @!UPT UIADD3 URZ, UPT, UPT, URZ, URZ, URZ ;  /* 0x000000fffffff290 */ /* 0x000fe2000fffe0ff */
[----:B----4-:R-:W-:Y:S11]  /*6550*/  @P0 BRA `(.L_x_114) ;  /* 0x0000000000080947 */ /* 0x010ff60003800000 */
[----:B------:R-:W1:Y:S02]  /*6560*/  SYNCS.PHASECHK.TRANS64.TRYWAIT P0, [R74+URZ+0xc0], R3 ;  /* 0x0000c0034a0075a7 */ /* 0x000e6400080011ff */
[----:B-1----:R-:W-:Y:S05]  /*6570*/  @!P0 BRA `(.L_x_115) ;  /* 0x0000003000308947 */ /* 0x002fea0003800000 */
.L_x_114:
[----:B------:R-:W-:Y:S05]  /*6580*/  @!P1 BRA `(.L_x_116) ;  /* 0x0000000000409947 */ /* 0x000fea0003800000 */
[----:B------:R-:W4:Y:S01]  /*6590*/  LDCU.64 UR8, c[0x4][0x70] ;  /* 0x01000e00ff0877ac */ /* 0x000f220008000a00 */
[----:B-1----:R-:W-:Y:S01]  /*65a0*/  MOV R3, 0x0 ;  /* 0x0000000000037802 */ /* 0x002fe20000000f00 */
[----:B------:R-:W-:Y:S02]  /*65b0*/  HFMA2 R12, -RZ, RZ, 0, 5.9604644775390625e-08 ;  /* 0x00000001ff0c7431 */ /* 0x000fe400000001ff */
[----:B------:R-:W-:Y:S02]  /*65c0*/  IMAD.MOV.U32 R8, RZ, RZ, 0x192 ;  /* 0x00000192ff087424 */ /* 0x000fe400078e00ff */
[----:B------:R-:W-:Y:S01]  /*65d0*/  IMAD.MOV.U32 R13, RZ, RZ, RZ ;  /* 0x000000ffff0d7224 */ /* 0x000fe200078e00ff */
[----:B------:R-:W1:Y:S01]  /*65e0*/  LDCU.64 UR6, c[0x4][0x78] ;  /* 0x01000f00ff0677ac */ /* 0x000e620008000a00 */
[----:B---3--:R-:W3:Y:S01]  /*65f0*/  LDC.64 R2, c[0x4][R3] ;  /* 0x0100000003027b82 */ /* 0x008ee20000000a00 */
[----:B------:R-:W5:Y:S01]  /*6600*/  LDCU.64 UR4, c[0x4][0x10] ;  /* 0x01000200ff0477ac */ /* 0x000f620008000a00 */
[----:B----4-:R-:W-:Y:S01]  /*6610*/  MOV R5, UR9 ;  /* 0x0000000900057c02 */ /* 0x010fe20008000f00 */
[----:B------:R-:W-:Y:S01]  /*6620*/  IMAD.U32 R4, RZ, RZ, UR8 ;  /* 0x00000008ff047e24 */ /* 0x000fe2000f8e00ff */
[----:B-1----:R-:W-:Y:S01]  /*6630*/  MOV R7, UR7 ;  /* 0x0000000700077c02 */ /* 0x002fe20008000f00 */
[----:B------:R-:W-:Y:S01]  /*6640*/  IMAD.U32 R6, RZ, RZ, UR6 ;  /* 0x00000006ff067e24 */ /* 0x000fe2000f8e00ff */
[----:B-----5:R-:W-:Y:S01]  /*6650*/  MOV R11, UR5 ;  /* 0x00000005000b7c02 */ /* 0x020fe20008000f00 */
[----:B------:R-:W-:Y:S02]  /*6660*/  IMAD.U32 R10, RZ, RZ, UR4 ;  /* 0x00000004ff0a7e24 */ /* 0x000fe4000f8e00ff */
[----:B------:R-:W-:Y:S07]  /*6670*/  LEPC R20, `(.L_x_116) ;  /* 0x000000001014794e */ /* 0x000fee0000000000 */
[----:B--23--:R-:W-:Y:S05]  /*6680*/  CALL.ABS.NOINC R2 ;  /* 0x0000000002007343 */ /* 0x00cfea0003c00000 */
.L_x_116:
[----:B------:R-:W-:Y:S05]  /*6690*/  WARPSYNC.ALL ;  /* 0x0000000000007948 */ /* 0x000fea0003800000 */
[----:B------:R-:W-:Y:S01]  /*66a0*/  R2UR UR4, R34 ;  /* 0x00000000220472ca */ /* 0x000fe200000e0000 */
[--C-:B------:R-:W-:Y:S01]  /*66b0*/  HADD2.F32 R20, -RZ, R40.reuse.H0_H0 ;  /* 0x20000028ff147230 */ /* 0x100fe20000004100 */
[----:B------:R-:W-:Y:S01]  /*66c0*/  MOV R81, 0x10 ;  /* 0x0000001000517802 */ /* 0x000fe20000000f00 */
[----:B------:R-:W-:Y:S01]  /*66d0*/  HADD2.F32 R21, -RZ, R40.H1_H1 ;  /* 0x30000028ff157230 */ /* 0x000fe20000004100 */
[----:B------:R-:W-:Y:S01]  /*66e0*/  LOP3.LUT P6, RZ, R65, 0x40, RZ, 0xc0, !PT ;  /* 0x0000004041ff7812 */ /* 0x000fe200078cc0ff */
[----:B------:R-:W-:Y:S01]  /*66f0*/  HADD2.F32 R36, -RZ, R41.H1_H1 ;  /* 0x30000029ff247230 */ /* 0x000fe20000004100 */
[----:B------:R-:W-:Y:S01]  /*6700*/  ISETP.NE.AND P0, PT, R72, RZ, PT ;  /* 0x000000ff4800720c */ /* 0x000fe20003f05270 */
[----:B------:R-:W-:Y:S01]  /*6710*/  HADD2.F32 R37, -RZ, R43.H0_H0 ;  /* 0x2000002bff257230 */ /* 0x000fe20000004100 */
[----:B------:R-:W-:Y:S01]  /*6720*/  SEL R81, R81, 0xfffffff0, !P6 ;  /* 0xfffffff051517807 */ /* 0x000fe20007000000 */
[----:B------:R-:W-:Y:S03]  /*6730*/  BSSY.RECONVERGENT B0, `(.L_x_117) ;  /* 0x000004f000007945 */ /* 0x000fe60003800200 */
[----:B------:R-:W-:Y:S01]  /*6740*/  IADD3 R79, PT, PT, R82, R81, RZ ;  /* 0x00000051524f7210 */ /* 0x000fe20007ffe0ff */
[----:B------:R-:W2:Y:S02]  /*6750*/  LDTM.x16 R4, tmem[UR4] ;  /* 0x00000004000479ee */ /* 0x000ea40008240000 */
[C---:B--2---:R-:W-:Y:S01]  /*6760*/  FMUL R0, R32.reuse, R4 ;  /* 0x0000000420007220 */ /* 0x044fe20000400000 */
[C---:B---3--:R-:W-:Y:S01]  /*6770*/  FMUL R2, R32.reuse, R5 ;  /* 0x0000000520027220 */ /* 0x048fe20000400000 */
[C---:B-1----:R-:W-:Y:S01]  /*6780*/  FMUL R3, R32.reuse, R6 ;  /* 0x0000000620037220 */ /* 0x042fe20000400000 */
[C---:B------:R-:W-:Y:S01]  /*6790*/  FMUL R7, R32.reuse, R7 ;  /* 0x0000000720077220 */ /* 0x040fe20000400000 */
[C---:B------:R-:W-:Y:S01]  /*67a0*/  FFMA R0, R35.reuse, R20, R0 ;  /* 0x0000001423007223 */ /* 0x040fe20000000000 */
[----:B------:R-:W-:Y:S02]  /*67b0*/  HADD2.F32 R20, -RZ, R41.H0_H0 ;  /* 0x20000029ff147230 */ /* 0x000fe40000004100 */
[C---:B------:R-:W-:Y:S01]  /*67c0*/  FFMA R2, R35.reuse, R21, R2 ;  /* 0x0000001523027223 */ /* 0x040fe20000000002 */
[--C-:B------:R-:W-:Y:S02]  /*67d0*/  HADD2.F32 R21, -RZ, R42.reuse.H0_H0 ;  /* 0x2000002aff157230 */ /* 0x100fe40000004100 */
[C---:B------:R-:W-:Y:S01]  /*67e0*/  FMUL R4, R32.reuse, R8 ;  /* 0x0000000820047220 */ /* 0x040fe20000400000 */
[C---:B------:R-:W-:Y:S01]  /*67f0*/  FMUL R5, R32.reuse, R9 ;  /* 0x0000000920057220 */ /* 0x040fe20000400000 */
[C---:B------:R-:W-:Y:S01]  /*6800*/  FFMA R3, R35.reuse, R20, R3 ;  /* 0x0000001423037223 */ /* 0x040fe20000000003 */
[----:B------:R-:W-:Y:S02]  /*6810*/  HADD2.F32 R20, -RZ, R42.H1_H1 ;  /* 0x3000002aff147230 */ /* 0x000fe40000004100 */
[C---:B------:R-:W-:Y:S01]  /*6820*/  FFMA R7, R35.reuse, R36, R7 ;  /* 0x0000002423077223 */ /* 0x040fe20000000007 */
[C---:B------:R-:W-:Y:S01]  /*6830*/  FMUL R6, R32.reuse, R10 ;  /* 0x0000000a20067220 */ /* 0x040fe20000400000 */
[----:B------:R-:W-:Y:S02]  /*6840*/  HADD2.F32 R36, -RZ, R43.H1_H1 ;  /* 0x3000002bff247230 */ /* 0x000fe40000004100 */
[C---:B------:R-:W-:Y:S01]  /*6850*/  FMUL R11, R32.reuse, R11 ;  /* 0x0000000b200b7220 */ /* 0x040fe20000400000 */
[C---:B------:R-:W-:Y:S01]  /*6860*/  FFMA R4, R35.reuse, R21, R4 ;  /* 0x0000001523047223 */ /* 0x040fe20000000004 */
[C---:B------:R-:W-:Y:S01]  /*6870*/  FFMA R5, R35.reuse, R20, R5 ;  /* 0x0000001423057223 */ /* 0x040fe20000000005 */
[C---:B------:R-:W-:Y:S01]  /*6880*/  FFMA R6, R35.reuse, R37, R6 ;  /* 0x0000002523067223 */ /* 0x040fe20000000006 */
[--C-:B------:R-:W-:Y:S02]  /*6890*/  HADD2.F32 R20, -RZ, R48.reuse.H0_H0 ;  /* 0x20000030ff147230 */ /* 0x100fe40000004100 */
[C---:B------:R-:W-:Y:S01]  /*68a0*/  FFMA R11, R35.reuse, R36, R11 ;  /* 0x00000024230b7223 */ /* 0x040fe2000000000b */
[C---:B------:R-:W-:Y:S01]  /*68b0*/  FMUL R8, R32.reuse, R12 ;  /* 0x0000000c20087220 */ /* 0x040fe20000400000 */
[----:B------:R-:W-:Y:S02]  /*68c0*/  HADD2.F32 R36, -RZ, R48.H1_H1 ;  /* 0x30000030ff247230 */ /* 0x000fe40000004100 */
[C---:B------:R-:W-:Y:S01]  /*68d0*/  FMUL R9, R32.reuse, R13 ;  /* 0x0000000d20097220 */ /* 0x040fe20000400000 */
[--C-:B------:R-:W-:Y:S02]  /*68e0*/  HADD2.F32 R21, -RZ, R49.reuse.H0_H0 ;  /* 0x20000031ff157230 */ /* 0x100fe40000004100 */
[C---:B------:R-:W-:Y:S01]  /*68f0*/  FMUL R10, R32.reuse, R14 ;  /* 0x0000000e200a7220 */ /* 0x040fe20000400000 */
[C---:B------:R-:W-:Y:S01]  /*6900*/  FFMA R8, R35.reuse, R20, R8 ;  /* 0x0000001423087223 */ /* 0x040fe20000000008 */
[----:B------:R-:W-:Y:S02]  /*6910*/  HADD2.F32 R20, -RZ, R49.H1_H1 ;  /* 0x30000031ff147230 */ /* 0x000fe40000004100 */
[C---:B------:R-:W-:Y:S01]  /*6920*/  FFMA R9, R35.reuse, R36, R9 ;  /* 0x0000002423097223 */ /* 0x040fe20000000009 */
[C---:B------:R-:W-:Y:S01]  /*6930*/  FMUL R15, R32.reuse, R15 ;  /* 0x0000000f200f7220 */ /* 0x040fe20000400000 */
[C---:B------:R-:W-:Y:S01]  /*6940*/  FFMA R10, R35.reuse, R21, R10 ;  /* 0x00000015230a7223 */ /* 0x040fe2000000000a */
[--C-:B------:R-:W-:Y:S02]  /*6950*/  HADD2.F32 R21, -RZ, R50.reuse.H0_H0 ;  /* 0x20000032ff157230 */ /* 0x100fe40000004100 */
[C---:B------:R-:W-:Y:S01]  /*6960*/  FMUL R12, R32.reuse, R16 ;  /* 0x00000010200c7220 */ /* 0x040fe20000400000 */
[----:B------:R-:W-:Y:S02]  /*6970*/  HADD2.F32 R36, -RZ, R50.H1_H1 ;  /* 0x30000032ff247230 */ /* 0x000fe40000004100 */
[C---:B------:R-:W-:Y:S01]  /*6980*/  FFMA R15, R35.reuse, R20, R15 ;  /* 0x00000014230f7223 */ /* 0x040fe2000000000f */
[C---:B------:R-:W-:Y:S01]  /*6990*/  FMUL R13, R32.reuse, R17 ;  /* 0x00000011200d7220 */ /* 0x040fe20000400000 */
[--C-:B------:R-:W-:Y:S02]  /*69a0*/  HADD2.F32 R37, -RZ, R51.reuse.H0_H0 ;  /* 0x20000033ff257230 */ /* 0x100fe40000004100 */
[C---:B------:R-:W-:Y:S01]  /*69b0*/  FMUL R14, R32.reuse, R18 ;  /* 0x00000012200e7220 */ /* 0x040fe20000400000 */
[----:B------:R-:W-:Y:S02]  /*69c0*/  HADD2.F32 R20, -RZ, R51.H1_H1 ;  /* 0x30000033ff147230 */ /* 0x000fe40000004100 */
[----:B------:R-:W-:Y:S01]  /*69d0*/  FMUL R19, R32, R19 ;  /* 0x0000001320137220 */ /* 0x000fe20000400000 */
[----:B------:R-:W-:Y:S01]  /*69e0*/  F2FP.F16.F32.PACK_AB R44, R2, R0 ;  /* 0x00000000022c723e */ /* 0x000fe200000000ff */
[----:B------:R-:W-:Y:S01]  /*69f0*/  FFMA R12, R35, R21, R12 ;  /* 0x00000015230c7223 */ /* 0x000fe2000000000c */
[----:B------:R-:W-:Y:S01]  /*6a00*/  F2FP.F16.F32.PACK_AB R45, R7, R3 ;  /* 0x00000003072d723e */ /* 0x000fe200000000ff */
[----:B------:R-:W-:Y:S01]  /*6a10*/  FFMA R13, R35, R36, R13 ;  /* 0x00000024230d7223 */ /* 0x000fe2000000000d */
[----:B------:R-:W-:Y:S01]  /*6a20*/  F2FP.F16.F32.PACK_AB R46, R5, R4 ;  /* 0x00000004052e723e */ /* 0x000fe200000000ff */
[----:B------:R-:W-:Y:S01]  /*6a30*/  FFMA R14, R35, R37, R14 ;  /* 0x00000025230e7223 */ /* 0x000fe2000000000e */
[----:B------:R-:W-:Y:S01]  /*6a40*/  F2FP.F16.F32.PACK_AB R47, R11, R6 ;  /* 0x000000060b2f723e */ /* 0x000fe200000000ff */
[----:B------:R-:W-:Y:S01]  /*6a50*/  FFMA R19, R35, R20, R19 ;  /* 0x0000001423137223 */ /* 0x000fe20000000013 */
[----:B------:R-:W-:Y:S02]  /*6a60*/  F2FP.F16.F32.PACK_AB R84, R9, R8 ;  /* 0x000000080954723e */ /* 0x000fe400000000ff */
[----:B------:R-:W-:Y:S01]  /*6a70*/  F2FP.F16.F32.PACK_AB R85, R15, R10 ;  /* 0x0000000a0f55723e */ /* 0x000fe200000000ff */
[----:B------:R1:W-:Y:S01]  /*6a80*/  STS.128 [R77+UR48+0x200], R44 ;  /* 0x0002002c4d007988 */ /* 0x0003e20008000c30 */
[----:B------:R-:W-:Y:S02]  /*6a90*/  F2FP.F16.F32.PACK_AB R86, R13, R12 ;  /* 0x0000000c0d56723e */ /* 0x000fe400000000ff */
[----:B------:R-:W-:Y:S05]  /*6aa0*/  F2FP.F16.F32.PACK_AB R87, R19, R14 ;  /* 0x0000000e1357723e */ /* 0x000fea00000000ff */
[----:B------:R1:W-:Y:S01]  /*6ab0*/  STS.128 [R79+0x200], R84 ;  /* 0x000200544f007388 */ /* 0x0003e20000000c00 */
[----:B------:R-:W-:Y:S01]  /*6ac0*/  @!PT LDS RZ, [RZ] ;  /* 0x00000000fffff984 */ /* 0x000fe20000000800 */
[----:B------:R-:W-:Y:S01]  /*6ad0*/  @!PT LDS RZ, [RZ] ;  /* 0x00000000fffff984 */ /* 0x000fe20000000800 */
[----:B------:R-:W-:Y:S01]  /*6ae0*/  @!PT LDS RZ, [RZ] ;  /* 0x00000000fffff984 */ /* 0x000fe20000000800 */
[----:B------:R-:W-:Y:S01]  /*6af0*/  @!PT LDS RZ, [RZ] ;  /* 0x00000000fffff984 */ /* 0x000fe20000000800 */
[----:B------:R2:W-:Y:S07]  /*6b00*/  MEMBAR.ALL.CTA ;  /* 0x0000000000007992 */ /* 0x0005ee0000008000 */
[----:B--2---:R-:W2:Y:S02]  /*6b10*/  FENCE.VIEW.ASYNC.S ;  /* 0x00000000000073c6 */ /* 0x004ea40000000000 */
[----:B--2---:R-:W-:Y:S06]  /*6b20*/  BAR.SYNC.DEFER_BLOCKING 0x1, 0x80 ;  /* 0x0042000000007b1d */ /* 0x004fec0000010000 */
[----:B------:R-:W-:Y:S05]  /*6b30*/  @P0 BRA `(.L_x_118) ;  /* 0x0000000000380947 */ /* 0x000fea0003800000 */
[----:B------:R-:W-:Y:S02]  /*6b40*/  UIADD3 UR4, UPT, UPT, UR48, 0x200, URZ ;  /* 0x0000020030047890 */ /* 0x000fe4000fffe0ff */
[----:B------:R-:W-:Y:S01]  /*6b50*/  UIADD3 UR8, UP0, UPT, UR52, 0x680, URZ ;  /* 0x0000068034087890 */ /* 0x000fe2000ff1e0ff */
[----:B------:R-:W-:Y:S01]  /*6b60*/  UMOV UR43, UR36 ;  /* 0x00000024002b7c82 */ /* 0x000fe20008000000 */
[----:B------:R-:W-:Y:S02]  /*6b70*/  UIADD3 UR5, UPT, UPT, UR41, 0x40, URZ ;  /* 0x0000004029057890 */ /* 0x000fe4000fffe0ff */
[----:B------:R-:W-:Y:S01]  /*6b80*/  MOV R67, UR4 ;  /* 0x0000000400437c02 */ /* 0x000fe20008000f00 */
[----:B------:R-:W-:Y:S02]  /*6b90*/  UIADD3.X UR9, UPT, UPT, URZ, UR53, URZ, UP0, !UPT ;  /* 0x00000035ff097290 */ /* 0x000fe400087fe4ff */
[----:B------:R-:W-:Y:S01]  /*6ba0*/  UIADD3 UR4, UPT, UPT, UR48, 0xa00, URZ ;  /* 0x00000a0030047890 */ /* 0x000fe2000fffe0ff */
[----:B------:R-:W-:Y:S01]  /*6bb0*/  R2UR UR40, R67 ;  /* 0x00000000432872ca */ /* 0x000fe200000e0000 */
[----:B------:R-:W-:Y:S01]  /*6bc0*/  UMOV UR6, UR42 ;  /* 0x0000002a00067c82 */ /* 0x000fe20008000000 */
[----:B------:R-:W-:Y:S11]  /*6bd0*/  UMOV UR7, UR36 ;  /* 0x0000002400077c82 */ /* 0x000ff60008000000 */
[----:B------:R2:W-:Y:S01]  /*6be0*/  UTMASTG.3D [UR40], [UR8] ;  /* 0x00000028080073b5 */ /* 0x0005e20008010000 */
[----:B------:R2:W-:Y:S01]  /*6bf0*/  UTMASTG.3D [UR4], [UR8] ;  /* 0x00000004080073b5 */ /* 0x0005e20008010000 */
[----:B------:R0:W-:Y:S01]  /*6c00*/  UTMACMDFLUSH ;  /* 0x00000000000079b7 */ /* 0x0001e20000000000 */
[----:B--2---:R-:W-:Y:S04]  /*6c10*/  DEPBAR.LE SB0, 0x1 ;  /* 0x000080400000791a */ /* 0x004fe80000000000 */
.L_x_118:
[----:B------:R-:W-:Y:S05]  /*6c20*/  BSYNC.RECONVERGENT B0 ;  /* 0x0000000000007941 */ /* 0x000fea0003800200 */
.L_x_117:
[----:B------:R-:W-:Y:S01]  /*6c30*/  BAR.SYNC.DEFER_BLOCKING 0x1, 0x80 ;  /* 0x0042000000007b1d */ /* 0x000fe20000010000 */
[----:B------:R-:W-:Y:S01]  /*6c40*/  ISETP.NE.AND P1, PT, R78, RZ, PT ;  /* 0x000000ff4e00720c */ /* 0x000fe20003f25270 */
[----:B------:R-:W-:Y:S01]  /*6c50*/  UISETP.NE.AND UP0, UPT, UR49, URZ, UPT ;  /* 0x000000ff3100728c */ /* 0x000fe2000bf05270 */
[----:B------:R-:W-:Y:S11]  /*6c60*/  LEA R3, R38, UR48, 0x3 ;  /* 0x0000003026037c11 */ /* 0x000ff6000f8e18ff */
[----:B------:R-:W-:Y:S01]  /*6c70*/  @P1 SHF.L.U32 R2, R71, 0x1f, RZ ;  /* 0x0000001f47021819 */ /* 0x000fe200000006ff */
[----:B------:R-:W-:Y:S06]  /*6c80*/  BRA.U !UP0, `(.L_x_119) ;  /* 0x0000000108247547 */ /* 0x000fec000b800000 */
[----:B------:R-:W-:Y:S01]  /*6c90*/  IMAD.U32 R5, RZ, RZ, UR51 ;  /* 0x00000033ff057e24 */ /* 0x000fe2000f8e00ff */
[----:B------:R-:W-:Y:S01]  /*6ca0*/  MOV R0, UR37 ;  /* 0x0000002500007c02 */ /* 0x000fe20008000f00 */
[----:B------:R-:W-:Y:S03]  /*6cb0*/  UIADD3 UR51, UPT, UPT, UR51, 0x1, URZ ;  /* 0x0000000133337890 */ /* 0x000fe6000fffe0ff */
[----:B------:R-:W-:Y:S01]  /*6cc0*/  @P1 LEA R5, R5, UR48, 0x3 ;  /* 0x0000003005051c11 */ /* 0x000fe2000f8e18ff */
[----:B------:R-:W-:Y:S04]  /*6cd0*/  UISETP.NE.AND UP0, UPT, UR51, 0x4, UPT ;  /* 0x000000043300788c */ /* 0x000fe8000bf05270 */
[----:B------:R-:W-:Y:S01]  /*6ce0*/  @P1 VIADD R5, R5, 0x70 ;  /* 0x0000007005051836 */ /* 0x000fe20000000000 */
[----:B------:R-:W-:Y:S04]  /*6cf0*/  USEL UR51, UR51, URZ, UP0 ;  /* 0x000000ff33337287 */ /* 0x000fe80008000000 */
[----:B------:R-:W-:Y:S04]  /*6d00*/  @P1 PRMT R0, R0, 0x654, R5 ;  /* 0x0000065400001816 */ /* 0x000fe80000000005 */
[----:B------:R2:W-:Y:S04]  /*6d10*/  @P1 SYNCS.ARRIVE.TRANS64.RED.A1T0 RZ, [R0+URZ], RZ ;  /* 0x000000ff00ff19a7 */ /* 0x0005e800081004ff */
.L_x_119:
[----:B------:R-:W3:Y:S01]  /*6d20*/  @P1 SYNCS.PHASECHK.TRANS64.TRYWAIT P0, [R3+URZ+0x50], R2 ;  /* 0x00005002030015a7 */ /* 0x000ee200080011ff */
[----:B------:R-:W-:Y:S01]  /*6d30*/  BSSY B1, `(.L_x_120) ;  /* 0x0000012000017945 */ /* 0x000fe20003800000 */
[----:B---3--:R-:W-:Y:S03]  /*6d40*/  @P1 SEL R39, RZ, 0x1, !P0 ;  /* 0x00000001ff271807 */ /* 0x008fe60004000000 */
[----:B------:R-:W-:Y:S05]  /*6d50*/  @!P1 BRA `(.L_x_121) ;  /* 0x00000000003c9947 */ /* 0x000fea0003800000 */
[----:B------:R-:W-:Y:S01]  /*6d60*/  ISETP.NE.AND P1, PT, R80, RZ, PT ;  /* 0x000000ff5000720c */ /* 0x000fe20003f25270 */
[----:B------:R-:W-:Y:S01]  /*6d70*/  BSSY B0, `(.L_x_122) ;  /* 0x0000009000007945 */ /* 0x000fe20003800000 */
[----:B------:R-:W-:Y:S11]  /*6d80*/  ISETP.NE.AND P0, PT, R39, RZ, PT ;  /* 0x000000ff2700720c */ /* 0x000ff60003f05270 */
[----:B------:R-:W-:Y:S05]  /*6d90*/  @P1 IMAD R4, R38, 0x1000, R77 ;  /* 0x0000100026041824 */ /* 0x000fea00078e024d */
[----:B------:R-:W-:Y:S05]  /*6da0*/  @P1 IADD3 R2, PT, PT, R4, UR48, RZ ;  /* 0x0000003004021c10 */ /* 0x000fea000fffe0ff */
[----:B------:R-:W-:Y:S01]  /*6db0*/  @P1 IMAD.IADD R2, R81, 0x1, R2 ;  /* 0x0000000151021824 */ /* 0x000fe200078e0202 */
[----:B------:R-:W-:Y:S06]  /*6dc0*/  @P0 BRA `(.L_x_123) ;  /* 0x00000000000c0947 */ /* 0x000fec0003800000 */
[----:B--2---:R-:W-:Y:S04]  /*6dd0*/  SHF.L.U32 R0, R71, 0x1f, RZ ;  /* 0x0000001f47007819 */ /* 0x004fe800000006ff */
[----:B------:R-:W2:Y:S02]  /*6de0*/  SYNCS.PHASECHK.TRANS64.TRYWAIT P0, [R3+URZ+0x50], R0 ;  /* 0x00005000030075a7 */ /* 0x000ea400080011ff */
[----:B--2---:R-:W-:Y:S05]  /*6df0*/  @!P0 BRA `(.L_x_124) ;  /* 0x0000002800248947 */ /* 0x004fea0003800000 */
.L_x_123:
[----:B------:R-:W-:Y:S05]  /*6e00*/  BSYNC B0 ;  /* 0x0000000000007941 */ /* 0x000fea0003800000 */
.L_x_122:
[----:B------:R-:W-:Y:S02]  /*6e10*/  ISETP.NE.AND P0, PT, R80, RZ, PT ;  /* 0x000000ff5000720c */ /* 0x000fe40003f05270 */
[----:B------:R-:W-:Y:S11]  /*6e20*/  IADD3 R38, PT, PT, R38, 0x1, RZ ;  /* 0x0000000126267810 */ /* 0x000ff60007ffe0ff */
[----:B------:R3:W4:Y:S04]  /*6e30*/  @P0 LDS.128 R40, [R4+UR48+0x200] ;  /* 0x0002003004280984 */ /* 0x0007280008000c00 */
[----:B------:R3:W1:Y:S02]  /*6e40*/  @P0 LDS.128 R48, [R2+0x200] ;  /* 0x0002000002300984 */ /* 0x0006640000000c00 */
.L_x_121:
[----:B------:R-:W-:Y:S05]  /*6e50*/  BSYNC B1 ;  /* 0x0000000000017941 */ /* 0x000fea0003800000 */
.L_x_120:
[----:B--2---:R-:W-:Y:S05]  /*6e60*/  VIADD R3, R34, 0x10 ;  /* 0x0000001022037836 */ /* 0x004fea0000000000 */
[----:B------:R-:W-:Y:S04]  /*6e70*/  SHF.R.U32.HI R3, RZ, 0x15, R3 ;  /* 0x00000015ff037819 */ /* 0x000fe80000011603 */
[----:B------:R-:W-:Y:S11]  /*6e80*/  LOP3.LUT P0, RZ, R3, 0x3, R66, 0x48, !PT ;  /* 0x0000000303ff7812 */ /* 0x000ff60007804842 */
[----:B------:R-:W-:Y:S02]  /*6e90*/  @!UPT UIADD3 URZ, UPT, UPT, URZ, URZ, URZ ;  /* 0x000000fffffff290 */ /* 0x000fe4000fffe0ff */
[----:B------:R-:W-:Y:S05]  /*6ea0*/  @!P0 BRA `(.L_x_125) ;  /* 0x0000000000408947 */ /* 0x000fea0003800000 */
[----:B------:R-:W2:Y:S01]  /*6eb0*/  LDCU.64 UR8, c[0x4][0x70] ;  /* 0x01000e00ff0877ac */ /* 0x000ea20008000a00 */
[----:B------:R-:W-:Y:S01]  /*6ec0*/  MOV R3, 0x0 ;  /* 0x0000000000037802 */ /* 0x000fe20000000f00 */
[----:B------:R-:W-:Y:S02]  /*6ed0*/  HFMA2 R12, -RZ, RZ, 0, 5.9604644775390625e-08 ;  /* 0x00000001ff0c7431 */ /* 0x000fe400000001ff */
[----:B------:R-:W-:Y:S02]  /*6ee0*/  IMAD.MOV.U32 R8, RZ, RZ, 0x192 ;  /* 0x00000192ff087424 */ /* 0x000fe400078e00ff */
[----:B------:R-:W-:Y:S01]  /*6ef0*/  IMAD.MOV.U32 R13, RZ, RZ, RZ ;  /* 0x000000ffff0d7224 */ /* 0x000fe200078e00ff */
[----:B------:R-:W5:Y:S01]  /*6f00*/  LDCU.64 UR6, c[0x4][0x78] ;  /* 0x01000f00ff0677ac */ /* 0x000f620008000a00 */
[----:B---3--:R-:W3:Y:S01]  /*6f10*/  LDC.64 R2, c[0x4][R3] ;  /* 0x0100000003027b82 */ /* 0x008ee20000000a00 */
[----:B------:R-:W4:Y:S01]  /*6f20*/  LDCU.64 UR4, c[0x4][0x10] ;  /* 0x01000200ff0477ac */ /* 0x000f220008000a00 */
[----:B--2---:R-:W-:Y:S01]  /*6f30*/  MOV R5, UR9 ;  /* 0x0000000900057c02 */ /* 0x004fe20008000f00 */
[----:B------:R-:W-:Y:S01]  /*6f40*/  IMAD.U32 R4, RZ, RZ, UR8 ;  /* 0x00000008ff047e24 */ /* 0x000fe2000f8e00ff */
[----:B-----5:R-:W-:Y:S01]  /*6f50*/  MOV R7, UR7 ;  /* 0x0000000700077c02 */ /* 0x020fe20008000f00 */
[----:B------:R-:W-:Y:S01]  /*6f60*/  IMAD.U32 R6, RZ, RZ, UR6 ;  /* 0x00000006ff067e24 */ /* 0x000fe2000f8e00ff */
[----:B----4-:R-:W-:Y:S01]  /*6f70*/  MOV R11, UR5 ;  /* 0x00000005000b7c02 */ /* 0x010fe20008000f00 */
[----:B------:R-:W-:Y:S02]  /*6f80*/  IMAD.U32 R10, RZ, RZ, UR4 ;  /* 0x00000004ff0a7e24 */ /* 0x000fe4000f8e00ff */
[----:B------:R-:W-:Y:S07]  /*6f90*/  LEPC R20, `(.L_x_125) ;  /* 0x000000001014794e */ /* 0x000fee0000000000 */
[----:B-1-3--:R-:W-:Y:S05]  /*6fa0*/  CALL.ABS.NOINC R2 ;  /* 0x0000000002007343 */ /* 0x00afea0003c00000 */
.L_x_125:
[----:B------:R-:W-:Y:S01]  /*6fb0*/  ISETP.NE.AND P6, PT, R78, RZ, PT ;  /* 0x000000ff4e00720c */ /* 0x000fe20003fc5270 */
[----:B------:R-:W-:Y:S05]  /*6fc0*/  WARPSYNC.ALL ;  /* 0x0000000000007948 */ /* 0x000fea0003800000 */
[----:B------:R-:W-:Y:S01]  /*6fd0*/  R2UR UR4, R34 ;  /* 0x00000000220472ca */ /* 0x000fe200000e0000 */
[--C-:B----4-:R-:W-:Y:S01]  /*6fe0*/  HADD2.F32 R20, -RZ, R40.reuse.H0_H0 ;  /* 0x20000028ff147230 */ /* 0x110fe20000004100 */
[----:B------:R-:W-:Y:S01]  /*6ff0*/  ISETP.NE.AND P0, PT, R72, RZ, PT ;  /* 0x000000ff4800720c */ /* 0x000fe20003f05270 */
[----:B------:R-:W-:Y:S01]  /*7000*/  HADD2.F32 R21, -RZ, R40.H1_H1 ;  /* 0x30000028ff157230 */ /* 0x000fe20000004100 */
[----:B------:R-:W-:Y:S01]  /*7010*/  MOV R82, UR51 ;  /* 0x0000003300527c02 */ /* 0x000fe20008000f00 */
[--C-:B------:R-:W-:Y:S01]  /*7020*/  HADD2.F32 R36, -RZ, R41.reuse.H1_H1 ;  /* 0x30000029ff247230 */ /* 0x100fe20000004100 */
[----:B------:R-:W-:Y:S01]  /*7030*/  MOV R83, UR37 ;  /* 0x0000002500537c02 */ /* 0x000fe20008000f00 */
[----:B-1----:R-:W-:Y:S01]  /*7040*/  HADD2.F32 R37, -RZ, R48.H0_H0 ;  /* 0x20000030ff257230 */ /* 0x002fe20000004100 */
[----:B------:R-:W-:Y:S01]  /*7050*/  @P6 LEA R82, R82, UR48, 0x3 ;  /* 0x0000003052526c11 */ /* 0x000fe2000f8e18ff */
[----:B------:R-:W-:Y:S01]  /*7060*/  BSSY.RECONVERGENT B0, `(.L_x_126) ;  /* 0x0000052000007945 */ /* 0x000fe20003800200 */
[----:B------:R-:W-:Y:S02]  /*7070*/  @P6 SHF.L.U32 R88, R71, 0x1f, RZ ;  /* 0x0000001f47586819 */ /* 0x000fe400000006ff */
[----:B------:R-:W-:Y:S01]  /*7080*/  @P6 IADD3 R82, PT, PT, R82, 0x70, RZ ;  /* 0x0000007052526810 */ /* 0x000fe20007ffe0ff */
[----:B---3--:R-:W1:Y:S03]  /*7090*/  LDTM.x16 R4, tmem[UR4+0x10] ;  /* 0x00001004000479ee */ /* 0x008e660008240000 */
[----:B------:R-:W-:Y:S02]  /*70a0*/  @P6 PRMT R82, R83, 0x654, R82 ;  /* 0x0000065453526816 */ /* 0x000fe40000000052 */
[----:B------:R-:W-:Y:S01]  /*70b0*/  LEA R83, R38, UR48, 0x3 ;  /* 0x0000003026537c11 */ /* 0x000fe2000f8e18ff */
[C---:B-1----:R-:W-:Y:S01]  /*70c0*/  FMUL R0, R32.reuse, R4 ;  /* 0x0000000420007220 */ /* 0x042fe20000400000 */
[C---:B------:R-:W-:Y:S01]  /*70d0*/  FMUL R2, R32.reuse, R5 ;  /* 0x0000000520027220 */ /* 0x040fe20000400000 */
[C---:B------:R-:W-:Y:S01]  /*70e0*/  FMUL R3, R32.reuse, R6 ;  /* 0x0000000620037220 */ /* 0x040fe20000400000 */
[C---:B------:R-:W-:Y:S01]  /*70f0*/  FMUL R7, R32.reuse, R7 ;  /* 0x0000000720077220 */ /* 0x040fe20000400000 */
[C---:B------:R-:W-:Y:S01]  /*7100*/  FFMA R0, R35.reuse, R20, R0 ;  /* 0x0000001423007223 */ /* 0x040fe20000000000 */
[----:B------:R-:W-:Y:S02]  /*7110*/  HADD2.F32 R20, -RZ, R41.H0_H0 ;  /* 0x20000029ff147230 */ /* 0x000fe40000004100 */
[C---:B------:R-:W-:Y:S01]  /*7120*/  FFMA R2, R35.reuse, R21, R2 ;  /* 0x0000001523027223 */ /* 0x040fe20000000002 */
[C---:B------:R-:W-:Y:S01]  /*7130*/  FMUL R4, R32.reuse, R8 ;  /* 0x0000000820047220 */ /* 0x040fe20000400000 */
[C---:B------:R-:W-:Y:S01]  /*7140*/  FMUL R5, R32.reuse, R9 ;  /* 0x0000000920057220 */ /* 0x040fe20000400000 */
[--C-:B------:R-:W-:Y:S02]  /*7150*/  HADD2.F32 R21, -RZ, R43.reuse.H0_H0 ;  /* 0x2000002bff157230 */ /* 0x100fe40000004100 */
[C---:B------:R-:W-:Y:S01]  /*7160*/  FFMA R3, R35.reuse, R20, R3 ;  /* 0x0000001423037223 */ /* 0x040fe20000000003 */
[--C-:B------:R-:W-:Y:S02]  /*7170*/  HADD2.F32 R20, -RZ, R42.reuse.H0_H0 ;  /* 0x2000002aff147230 */ /* 0x100fe40000004100 */
[C---:B------:R-:W-:Y:S01]  /*7180*/  FFMA R7, R35.reuse, R36, R7 ;  /* 0x0000002423077223 */ /* 0x040fe20000000007 */
[C---:B------:R-:W-:Y:S01]  /*7190*/  FMUL R6, R32.reuse, R10 ;  /* 0x0000000a20067220 */ /* 0x040fe20000400000 */
[----:B------:R-:W-:Y:S02]  /*71a0*/  HADD2.F32 R36, -RZ, R43.H1_H1 ;  /* 0x3000002bff247230 */ /* 0x000fe40000004100 */
[C---:B------:R-:W-:Y:S01]  /*71b0*/  FMUL R11, R32.reuse, R11 ;  /* 0x0000000b200b7220 */ /* 0x040fe20000400000 */
[C---:B------:R-:W-:Y:S01]  /*71c0*/  FFMA R4, R35.reuse, R20, R4 ;  /* 0x0000001423047223 */ /* 0x040fe20000000004 */
[----:B------:R-:W-:Y:S02]  /*71d0*/  HADD2.F32 R20, -RZ, R42.H1_H1 ;  /* 0x3000002aff147230 */ /* 0x000fe40000004100 */
[C---:B------:R-:W-:Y:S01]  /*71e0*/  FMUL R8, R32.reuse, R12 ;  /* 0x0000000c20087220 */ /* 0x040fe20000400000 */
[C---:B------:R-:W-:Y:S01]  /*71f0*/  FMUL R9, R32.reuse, R13 ;  /* 0x0000000d20097220 */ /* 0x040fe20000400000 */
[C---:B------:R-:W-:Y:S01]  /*7200*/  FMUL R10, R32.reuse, R14 ;  /* 0x0000000e200a7220 */ /* 0x040fe20000400000 */
[C---:B------:R-:W-:Y:S01]  /*7210*/  FMUL R15, R32.reuse, R15 ;  /* 0x0000000f200f7220 */ /* 0x040fe20000400000 */
[C---:B------:R-:W-:Y:S01]  /*7220*/  FFMA R5, R35.reuse, R20, R5 ;  /* 0x0000001423057223 */ /* 0x040fe20000000005 */
[----:B------:R-:W-:Y:S02]  /*7230*/  HADD2.F32 R20, -RZ, R48.H1_H1 ;  /* 0x30000030ff147230 */ /* 0x000fe40000004100 */
[C---:B------:R-:W-:Y:S01]  /*7240*/  FFMA R6, R35.reuse, R21, R6 ;  /* 0x0000001523067223 */ /* 0x040fe20000000006 */
[C---:B------:R-:W-:Y:S01]  /*7250*/  FFMA R11, R35.reuse, R36, R11 ;  /* 0x00000024230b7223 */ /* 0x040fe2000000000b */
[C---:B------:R-:W-:Y:S01]  /*7260*/  FFMA R8, R35.reuse, R37, R8 ;  /* 0x0000002523087223 */ /* 0x040fe20000000008 */
[--C-:B------:R-:W-:Y:S02]  /*7270*/  HADD2.F32 R21, -RZ, R49.reuse.H0_H0 ;  /* 0x20000031ff157230 */ /* 0x100fe40000004100 */
[C---:B------:R-:W-:Y:S01]  /*7280*/  FFMA R9, R35.reuse, R20, R9 ;  /* 0x0000001423097223 */ /* 0x040fe20000000009 */
[----:B------:R-:W-:Y:S02]  /*7290*/  HADD2.F32 R20, -RZ, R49.H1_H1 ;  /* 0x30000031ff147230 */ /* 0x000fe40000004100 */
[C---:B------:R-:W-:Y:S01]  /*72a0*/  FMUL R12, R32.reuse, R16 ;  /* 0x00000010200c7220 */ /* 0x040fe20000400000 */
[C---:B------:R-:W-:Y:S01]  /*72b0*/  FMUL R13, R32.reuse, R17 ;  /* 0x00000011200d7220 */ /* 0x040fe20000400000 */
[C---:B------:R-:W-:Y:S01]  /*72c0*/  FFMA R10, R35.reuse, R21, R10 ;  /* 0x00000015230a7223 */ /* 0x040fe2000000000a */
[--C-:B------:R-:W-:Y:S02]  /*72d0*/  HADD2.F32 R21, -RZ, R50.reuse.H0_H0 ;  /* 0x20000032ff157230 */ /* 0x100fe40000004100 */
[C---:B------:R-:W-:Y:S01]  /*72e0*/  FFMA R15, R35.reuse, R20, R15 ;  /* 0x00000014230f7223 */ /* 0x040fe2000000000f */
[----:B------:R-:W-:Y:S02]  /*72f0*/  HADD2.F32 R20, -RZ, R50.H1_H1 ;  /* 0x30000032ff147230 */ /* 0x000fe40000004100 */
[C---:B------:R-:W-:Y:S01]  /*7300*/  FMUL R14, R32.reuse, R18 ;  /* 0x00000012200e7220 */ /* 0x040fe20000400000 */
[--C-:B------:R-:W-:Y:S02]  /*7310*/  HADD2.F32 R37, -RZ, R51.reuse.H0_H0 ;  /* 0x20000033ff257230 */ /* 0x100fe40000004100 */
[----:B------:R-:W-:Y:S01]  /*7320*/  FMUL R19, R32, R19 ;  /* 0x0000001320137220 */ /* 0x000fe20000400000 */
[----:B------:R-:W-:Y:S01]  /*7330*/  HADD2.F32 R36, -RZ, R51.H1_H1 ;  /* 0x30000033ff247230 */ /* 0x000fe20000004100 */
        /* <DEDUP_REMOVED lines=22> */
[----:B------:R-:W-:Y:S02]  /*74a0*/  UIADD3 UR12, UP0, UPT, UR52, 0x680, URZ ;  /* 0x00000680340c7890 */ /* 0x000fe4000ff1e0ff */
[----:B------:R-:W-:Y:S02]  /*74b0*/  UIADD3 UR9, UPT, UPT, UR41, 0x10, URZ ;  /* 0x0000001029097890 */ /* 0x000fe4000fffe0ff */
[----:B------:R-:W-:Y:S02]  /*74c0*/  UIADD3 UR8, UPT, UPT, UR48, 0x1200, URZ ;  /* 0x0000120030087890 */ /* 0x000fe4000fffe0ff */
[----:B------:R-:W-:Y:S01]  /*74d0*/  UIADD3.X UR13, UPT, UPT, URZ, UR53, URZ, UP0, !UPT ;  /* 0x00000035ff0d7290 */ /* 0x000fe200087fe4ff */
[----:B------:R-:W-:Y:S01]  /*74e0*/  UMOV UR10, UR42 ;  /* 0x0000002a000a7c82 */ /* 0x000fe20008000000 */
[----:B------:R-:W-:Y:S01]  /*74f0*/  UMOV UR11, UR36 ;  /* 0x00000024000b7c82 */ /* 0x000fe20008000000 */
[----:B------:R-:W-:Y:S02]  /*7500*/  UIADD3 UR5, UPT, UPT, UR41, 0x50, URZ ;  /* 0x0000005029057890 */ /* 0x000fe4000fffe0ff */
[----:B------:R-:W-:Y:S01]  /*7510*/  UIADD3 UR4, UPT, UPT, UR48, 0x1a00, URZ ;  /* 0x00001a0030047890 */ /* 0x000fe2000fffe0ff */
[----:B------:R-:W-:Y:S03]  /*7520*/  UMOV UR6, UR42 ;  /* 0x0000002a00067c82 */ /* 0x000fe60008000000 */
[----:B------:R2:W-:Y:S01]  /*7530*/  UTMASTG.3D [UR8], [UR12] ;  /* 0x000000080c0073b5 */ /* 0x0005e20008010000 */
[----:B------:R-:W-:Y:S04]  /*7540*/  UMOV UR7, UR36 ;  /* 0x0000002400077c82 */ /* 0x000fe80008000000 */
[----:B------:R2:W-:Y:S01]  /*7550*/  UTMASTG.3D [UR4], [UR12] ;  /* 0x000000040c0073b5 */ /* 0x0005e20008010000 */
[----:B------:R0:W-:Y:S01]  /*7560*/  UTMACMDFLUSH ;  /* 0x00000000000079b7 */ /* 0x0001e20000000000 */
[----:B--2---:R-:W-:Y:S04]  /*7570*/  DEPBAR.LE SB0, 0x1 ;  /* 0x000080400000791a */ /* 0x004fe80000000000 */
.L_x_127:
[----:B------:R-:W-:Y:S05]  /*7580*/  BSYNC.RECONVERGENT B0 ;  /* 0x0000000000007941 */ /* 0x000fea0003800200 */
.L_x_126:
[----:B------:R-:W-:Y:S01]  /*7590*/  BAR.SYNC.DEFER_BLOCKING 0x1, 0x80 ;  /* 0x0042000000007b1d */ /* 0x000fe20000010000 */
[----:B------:R-:W-:Y:S04]  /*75a0*/  UIADD3 UR40, UPT, UPT, UR51, 0x1, URZ ;  /* 0x0000000133287890 */ /* 0x000fe8000fffe0ff */
[----:B------:R-:W-:Y:S04]  /*75b0*/  UISETP.NE.AND UP0, UPT, UR40, 0x4, UPT ;  /* 0x000000042800788c */ /* 0x000fe8000bf05270 */
[----:B------:R-:W-:Y:S01]  /*75c0*/  USEL UR40, UR40, URZ, UP0 ;  /* 0x000000ff28287287 */ /* 0x000fe20008000000 */
[----:B------:R2:W-:Y:S01]  /*75d0*/  @P6 SYNCS.ARRIVE.TRANS64.RED.A1T0 RZ, [R82+URZ], RZ ;  /* 0x000000ff52ff69a7 */ /* 0x0005e200081004ff */
[----:B------:R-:W-:Y:S01]  /*75e0*/  BSSY B1, `(.L_x_128) ;  /* 0x0000013000017945 */ /* 0x000fe20003800000 */
[----:B------:R-:W3:Y:S02]  /*75f0*/  @P6 SYNCS.PHASECHK.TRANS64.TRYWAIT P0, [R83+URZ+0x50], R88 ;  /* 0x00005058530065a7 */ /* 0x000ee400080011ff */
[----:B---3--:R-:W-:Y:S01]  /*7600*/  @P6 SEL R39, RZ, 0x1, !P0 ;  /* 0x00000001ff276807 */ /* 0x008fe20004000000 */
[----:B--2---:R-:W-:Y:S06]  /*7610*/  @!P6 BRA `(.L_x_129) ;  /* 0x00000000003ce947 */ /* 0x004fec0003800000 */
[----:B------:R-:W-:Y:S01]  /*7620*/  ISETP.NE.AND P1, PT, R80, RZ, PT ;  /* 0x000000ff5000720c */ /* 0x000fe20003f25270 */
[----:B------:R-:W-:Y:S01]  /*7630*/  BSSY B0, `(.L_x_130) ;  /* 0x0000009000007945 */ /* 0x000fe20003800000 */
[----:B------:R-:W-:Y:S11]  /*7640*/  ISETP.NE.AND P0, PT, R39, RZ, PT ;  /* 0x000000ff2700720c */ /* 0x000ff60003f05270 */
[----:B------:R-:W-:Y:S05]  /*7650*/  @P1 IMAD R2, R38, 0x1000, R77 ;  /* 0x0000100026021824 */ /* 0x000fea00078e024d */
[----:B------:R-:W-:Y:S05]  /*7660*/  @P1 IADD3 R0, PT, PT, R2, UR48, RZ ;  /* 0x0000003002001c10 */ /* 0x000fea000fffe0ff */
[----:B------:R-:W-:Y:S01]  /*7670*/  @P1 IMAD.IADD R0, R81, 0x1, R0 ;  /* 0x0000000151001824 */ /* 0x000fe200078e0200 */
[----:B------:R-:W-:Y:S06]  /*7680*/  @P0 BRA `(.L_x_131) ;  /* 0x00000000000c0947 */ /* 0x000fec0003800000 */
[----:B------:R-:W-:Y:S04]  /*7690*/  SHF.L.U32 R4, R71, 0x1f, RZ ;  /* 0x0000001f47047819 */ /* 0x000fe800000006ff */
[----:B------:R-:W2:Y:S02]  /*76a0*/  SYNCS.PHASECHK.TRANS64.TRYWAIT P0, [R83+URZ+0x50], R4 ;  /* 0x00005004530075a7 */ /* 0x000ea400080011ff */
[----:B--2---:R-:W-:Y:S05]  /*76b0*/  @!P0 BRA `(.L_x_132) ;  /* 0x0000002000088947 */ /* 0x004fea0003800000 */
.L_x_131:
[----:B------:R-:W-:Y:S05]  /*76c0*/  BSYNC B0 ;  /* 0x0000000000007941 */ /* 0x000fea0003800000 */
.L_x_130:
[----:B------:R-:W-:Y:S02]  /*76d0*/  ISETP.NE.AND P0, PT, R80, RZ, PT ;  /* 0x000000ff5000720c */ /* 0x000fe40003f05270 */
[----:B------:R-:W-:Y:S11]  /*76e0*/  IADD3 R38, PT, PT, R38, 0x1, RZ ;  /* 0x0000000126267810 */ /* 0x000ff60007ffe0ff */
[----:B------:R3:W4:Y:S04]  /*76f0*/  @P0 LDS.128 R40, [R2+UR48+0x200] ;  /* 0x0002003002280984 */ /* 0x0007280008000c00 */
[----:B------:R3:W1:Y:S02]  /*7700*/  @P0 LDS.128 R48, [R0+0x200] ;  /* 0x0002000000300984 */ /* 0x0006640000000c00 */
.L_x_129:
[----:B------:R-:W-:Y:S05]  /*7710*/  BSYNC B1 ;  /* 0x0000000000017941 */ /* 0x000fea0003800000 */
.L_x_128:
[----:B------:R-:W-:Y:S05]  /*7720*/  VIADD R3, R34, 0x20 ;  /* 0x0000002022037836 */ /* 0x000fea0000000000 */
[----:B------:R-:W-:Y:S04]  /*7730*/  SHF.R.U32.HI R3, RZ, 0x15, R3 ;  /* 0x00000015ff037819 */ /* 0x000fe80000011603 */
[----:B------:R-:W-:Y:S11]  /*7740*/  LOP3.LUT P0, RZ, R3, 0x3, R66, 0x48, !PT ;  /* 0x0000000303ff7812 */ /* 0x000ff60007804842 */
[----:B------:R-:W-:Y:S02]  /*7750*/  @!UPT UIADD3 URZ, UPT, UPT, URZ, URZ, URZ ;  /* 0x000000fffffff290 */ /* 0x000fe4000fffe0ff */
[----:B------:R-:W-:Y:S05]  /*7760*/  @!P0 BRA `(.L_x_133) ;  /* 0x0000000000408947 */ /* 0x000fea0003800000 */
[----:B------:R-:W5:Y:S01]  /*7770*/  LDCU.64 UR8, c[0x4][0x70] ;  /* 0x01000e00ff0877ac */ /* 0x000f620008000a00 */
[----:B------:R-:W-:Y:S01]  /*7780*/  MOV R3, 0x0 ;  /* 0x0000000000037802 */ /* 0x000fe20000000f00 */
[----:B------:R-:W-:Y:S02]  /*7790*/  HFMA2 R12, -RZ, RZ, 0, 5.9604644775390625e-08 ;  /* 0x00000001ff0c7431 */ /* 0x000fe400000001ff */
[----:B------:R-:W-:Y:S02]  /*77a0*/  IMAD.MOV.U32 R8, RZ, RZ, 0x192 ;  /* 0x00000192ff087424 */ /* 0x000fe400078e00ff */
[----:B------:R-:W-:Y:S01]  /*77b0*/  IMAD.MOV.U32 R13, RZ, RZ, RZ ;  /* 0x000000ffff0d7224 */ /* 0x000fe200078e00ff */
[----:B------:R-:W4:Y:S01]  /*77c0*/  LDCU.64 UR6, c[0x4][0x78] ;  /* 0x01000f00ff0677ac */ /* 0x000f220008000a00 */
[----:B---3--:R-:W3:Y:S01]  /*77d0*/  LDC.64 R2, c[0x4][R3] ;  /* 0x0100000003027b82 */ /* 0x008ee20000000a00 */
[----:B------:R-:W1:Y:S01]  /*77e0*/  LDCU.64 UR4, c[0x4][0x10] ;  /* 0x01000200ff0477ac */ /* 0x000e620008000a00 */
[----:B-----5:R-:W-:Y:S01]  /*77f0*/  MOV R5, UR9 ;  /* 0x0000000900057c02 */ /* 0x020fe20008000f00 */
[----:B--2---:R-:W-:Y:S01]  /*7800*/  IMAD.U32 R4, RZ, RZ, UR8 ;  /* 0x00000008ff047e24 */ /* 0x004fe2000f8e00ff */
[----:B----4-:R-:W-:Y:S01]  /*7810*/  MOV R7, UR7 ;  /* 0x0000000700077c02 */ /* 0x010fe20008000f00 */
[----:B------:R-:W-:Y:S01]  /*7820*/  IMAD.U32 R6, RZ, RZ, UR6 ;  /* 0x00000006ff067e24 */ /* 0x000fe2000f8e00ff */
[----:B-1----:R-:W-:Y:S01]  /*7830*/  MOV R11, UR5 ;  /* 0x00000005000b7c02 */ /* 0x002fe20008000f00 */
[----:B------:R-:W-:Y:S02]  /*7840*/  IMAD.U32 R10, RZ, RZ, UR4 ;  /* 0x00000004ff0a7e24 */ /* 0x000fe4000f8e00ff */
[----:B------:R-:W-:Y:S07]  /*7850*/  LEPC R20, `(.L_x_133) ;  /* 0x000000001014794e */ /* 0x000fee0000000000 */
[----:B---3--:R-:W-:Y:S05]  /*7860*/  CALL.ABS.NOINC R2 ;  /* 0x0000000002007343 */ /* 0x008fea0003c00000 */
.L_x_133:
        /* <DEDUP_REMOVED lines=8> */
[----:B--2---:R-:W-:Y:S01]  /*78f0*/  MOV R83, UR37 ;  /* 0x0000002500537c02 */ /* 0x004fe20008000f00 */
[----:B-1----:R-:W-:Y:S01]  /*7900*/  HADD2.F32 R37, -RZ, R48.H0_H0 ;  /* 0x20000030ff257230 */ /* 0x002fe20000004100 */
[----:B------:R-:W-:Y:S01]  /*7910*/  @P6 LEA R82, R82, UR48, 0x3 ;  /* 0x0000003052526c11 */ /* 0x000fe2000f8e18ff */
[----:B------:R-:W-:Y:S01]  /*7920*/  BSSY.RECONVERGENT B0, `(.L_x_134) ;  /* 0x0000052000007945 */ /* 0x000fe20003800200 */
[----:B------:R-:W-:Y:S02]  /*7930*/  LEA R88, R38, UR48, 0x3 ;  /* 0x0000003026587c11 */ /* 0x000fe4000f8e18ff */
[----:B------:R-:W-:Y:S01]  /*7940*/  @P6 IADD3 R82, PT, PT, R82, 0x70, RZ ;  /* 0x0000007052526810 */ /* 0x000fe20007ffe0ff */
[----:B------:R-:W3:Y:S03]  /*7950*/  LDTM.x16 R4, tmem[UR4+0x20] ;  /* 0x00002004000479ee */ /* 0x000ee60008240000 */
[----:B------:R-:W-:Y:S02]  /*7960*/  @P6 PRMT R82, R83, 0x654, R82 ;  /* 0x0000065453526816 */ /* 0x000fe40000000052 */
[----:B------:R-:W-:Y:S01]  /*7970*/  @P6 SHF.L.U32 R83, R71, 0x1f, RZ ;  /* 0x0000001f47536819 */ /* 0x000fe200000006ff */
[C---:B---3--:R-:W-:Y:S01]  /*7980*/  FMUL R0, R32.reuse, R4 ;  /* 0x0000000420007220 */ /* 0x048fe20000400000 */
        /* <DEDUP_REMOVED lines=75> */
.L_x_135:
[----:B------:R-:W-:Y:S05]  /*7e40*/  BSYNC.RECONVERGENT B0 ;  /* 0x0000000000007941 */ /* 0x000fea0003800200 */
.L_x_134:
        /* <DEDUP_REMOVED lines=19> */
.L_x_139:
[----:B------:R-:W-:Y:S05]  /*7f80*/  BSYNC B0 ;  /* 0x0000000000007941 */ /* 0x000fea0003800000 */
.L_x_138:
[----:B------:R-:W-:Y:S11]  /*7f90*/  ISETP.NE.AND P0, PT, R80, RZ, PT ;  /* 0x000000ff5000720c */ /* 0x000ff60003f05270 */
[----:B------:R-:W-:Y:S02]  /*7fa0*/  @!UPT UIADD3 URZ, UPT, UPT, URZ, URZ, URZ ;  /* 0x000000fffffff290 */ /* 0x000fe4000fffe0ff */
[----:B------:R3:W4:Y:S04]  /*7fb0*/  @P0 LDS.128 R40, [R38+UR48+0x200] ;  /* 0x0002003026280984 */ /* 0x0007280008000c00 */
[----:B------:R3:W1:Y:S02]  /*7fc0*/  @P0 LDS.128 R48, [R81+0x200] ;  /* 0x0002000051300984 */ /* 0x0006640000000c00 */
.L_x_137:
[----:B------:R-:W-:Y:S05]  /*7fd0*/  BSYNC B1 ;  /* 0x0000000000017941 */ /* 0x000fea0003800000 */
.L_x_136:
        /* <DEDUP_REMOVED lines=11> */
[----:B------:R-:W1:Y:S01]  /*8090*/  LDC.64 R2, c[0x4][R3] ;  /* 0x0100000003027b82 */ /* 0x000e620000000a00 */
[----:B------:R-:W3:Y:S01]  /*80a0*/  LDCU.64 UR4, c[0x4][0x10] ;  /* 0x01000200ff0477ac */ /* 0x000ee20008000a00 */
[----:B--2---:R-:W-:Y:S01]  /*80b0*/  MOV R5, UR9 ;  /* 0x0000000900057c02 */ /* 0x004fe20008000f00 */
[----:B------:R-:W-:Y:S01]  /*80c0*/  IMAD.U32 R4, RZ, RZ, UR8 ;  /* 0x00000008ff047e24 */ /* 0x000fe2000f8e00ff */
[----:B-----5:R-:W-:Y:S01]  /*80d0*/  MOV R7, UR7 ;  /* 0x0000000700077c02 */ /* 0x020fe20008000f00 */
[----:B------:R-:W-:Y:S01]  /*80e0*/  IMAD.U32 R6, RZ, RZ, UR6 ;  /* 0x00000006ff067e24 */ /* 0x000fe2000f8e00ff */
[----:B---3--:R-:W-:Y:S01]  /*80f0*/  MOV R11, UR5 ;  /* 0x00000005000b7c02 */ /* 0x008fe20008000f00 */
[----:B------:R-:W-:Y:S02]  /*8100*/  IMAD.U32 R10, RZ, RZ, UR4 ;  /* 0x00000004ff0a7e24 */ /* 0x000fe4000f8e00ff */
[----:B------:R-:W-:Y:S07]  /*8110*/  LEPC R20, `(.L_x_141) ;  /* 0x000000001014794e */ /* 0x000fee0000000000 */
[----:B-1--4-:R-:W-:Y:S05]  /*8120*/  CALL.ABS.NOINC R2 ;  /* 0x0000000002007343 */ /* 0x012fea0003c00000 */
.L_x_141:
[----:B------:R-:W-:Y:S01]  /*8130*/  ISETP.NE.AND P0, PT, R72, RZ, PT ;  /* 0x000000ff4800720c */ /* 0x000fe20003f05270 */
[----:B------:R-:W-:Y:S05]  /*8140*/  WARPSYNC.ALL ;  /* 0x0000000000007948 */ /* 0x000fea0003800000 */
[----:B------:R-:W-:Y:S01]  /*8150*/  R2UR UR4, R34 ;  /* 0x00000000220472ca */ /* 0x000fe200000e0000 */
[--C-:B----4-:R-:W-:Y:S01]  /*8160*/  HADD2.F32 R20, -RZ, R40.reuse.H0_H0 ;  /* 0x20000028ff147230 */ /* 0x110fe20000004100 */
[----:B------:R-:W-:Y:S01]  /*8170*/  IADD3 R74, PT, PT, R74, 0xe0, RZ ;  /* 0x000000e04a4a7810 */ /* 0x000fe20007ffe0ff */
[----:B------:R-:W-:Y:S01]  /*8180*/  HADD2.F32 R36, -RZ, R40.H1_H1 ;  /* 0x30000028ff247230 */ /* 0x000fe20000004100 */
[----:B------:R-:W-:Y:S01]  /*8190*/  BSSY.RECONVERGENT B0, `(.L_x_142) ;  /* 0x0000053000007945 */ /* 0x000fe20003800200 */
[--C-:B------:R-:W-:Y:S01]  /*81a0*/  HADD2.F32 R21, -RZ, R41.reuse.H0_H0 ;  /* 0x20000029ff157230 */ /* 0x100fe20000004100 */
[----:B------:R-:W-:Y:S01]  /*81b0*/  LOP3.LUT R74, R74, 0xfefffff8, RZ, 0xc0, !PT ;  /* 0xfefffff84a4a7812 */ /* 0x000fe200078ec0ff */
[----:B---3--:R-:W-:Y:S02]  /*81c0*/  HADD2.F32 R38, -RZ, R41.H1_H1 ;  /* 0x30000029ff267230 */ /* 0x008fe40000004100 */
[--C-:B------:R-:W-:Y:S02]  /*81d0*/  HADD2.F32 R37, -RZ, R42.reuse.H0_H0 ;  /* 0x2000002aff257230 */ /* 0x100fe40000004100 */
[----:B------:R-:W-:Y:S02]  /*81e0*/  HADD2.F32 R40, -RZ, R42.H1_H1 ;  /* 0x3000002aff287230 */ /* 0x000fe40000004100 */
[----:B------:R-:W2:Y:S01]  /*81f0*/  LDTM.x16 R4, tmem[UR4+0x30] ;  /* 0x00003004000479ee */ /* 0x000ea20008240000 */
[----:B------:R-:W-:Y:S01]  /*8200*/  NOP ;  /* 0x0000000000007918 */ /* 0x000fe20000000000 */
[----:B--2---:R2:W-:Y:S01]  /*8210*/  SYNCS.ARRIVE.TRANS64.RED.A1T0 RZ, [R74+URZ], RZ ;  /* 0x000000ff4aff79a7 */ /* 0x0045e200081004ff */
[--C-:B------:R-:W-:Y:S02]  /*8220*/  HADD2.F32 R39, -RZ, R43.reuse.H0_H0 ;  /* 0x2000002bff277230 */ /* 0x100fe40000004100 */
[----:B------:R-:W-:Y:S02]  /*8230*/  HADD2.F32 R42, -RZ, R43.H1_H1 ;  /* 0x3000002bff2a7230 */ /* 0x000fe40000004100 */
[--C-:B-1----:R-:W-:Y:S02]  /*8240*/  HADD2.F32 R41, -RZ, R48.reuse.H0_H0 ;  /* 0x20000030ff297230 */ /* 0x102fe40000004100 */
[----:B------:R-:W-:Y:S02]  /*8250*/  HADD2.F32 R43, -RZ, R48.H1_H1 ;  /* 0x30000030ff2b7230 */ /* 0x000fe40000004100 */
[--C-:B------:R-:W-:Y:S02]  /*8260*/  HADD2.F32 R44, -RZ, R49.reuse.H0_H0 ;  /* 0x20000031ff2c7230 */ /* 0x100fe40000004100 */
[----:B------:R-:W-:Y:S02]  /*8270*/  HADD2.F32 R46, -RZ, R49.H1_H1 ;  /* 0x30000031ff2e7230 */ /* 0x000fe40000004100 */
[--C-:B------:R-:W-:Y:S02]  /*8280*/  HADD2.F32 R45, -RZ, R50.reuse.H0_H0 ;  /* 0x20000032ff2d7230 */ /* 0x100fe40000004100 */
[----:B------:R-:W-:Y:S02]  /*8290*/  HADD2.F32 R48, -RZ, R50.H1_H1 ;  /* 0x30000032ff307230 */ /* 0x000fe40000004100 */
[--C-:B------:R-:W-:Y:S02]  /*82a0*/  HADD2.F32 R47, -RZ, R51.reuse.H0_H0 ;  /* 0x20000033ff2f7230 */ /* 0x100fe40000004100 */
[----:B------:R-:W-:Y:S02]  /*82b0*/  HADD2.F32 R50, -RZ, R51.H1_H1 ;  /* 0x30000033ff327230 */ /* 0x000fe40000004100 */
[C---:B------:R-:W-:Y:S01]  /*82c0*/  FMUL R4, R32.reuse, R4 ;  /* 0x0000000420047220 */ /* 0x040fe20000400000 */
[C---:B------:R-:W-:Y:S01]  /*82d0*/  FMUL R5, R32.reuse, R5 ;  /* 0x0000000520057220 */ /* 0x040fe20000400000 */
[C---:B------:R-:W-:Y:S01]  /*82e0*/  FMUL R6, R32.reuse, R6 ;  /* 0x0000000620067220 */ /* 0x040fe20000400000 */
[C---:B------:R-:W-:Y:S01]  /*82f0*/  FMUL R7, R32.reuse, R7 ;  /* 0x0000000720077220 */ /* 0x040fe20000400000 */
[C---:B------:R-:W-:Y:S01]  /*8300*/  FFMA R4, R35.reuse, R20, R4 ;  /* 0x0000001423047223 */ /* 0x040fe20000000004 */
        /* <DEDUP_REMOVED lines=21> */
[----:B------:R-:W-:Y:S01]  /*8460*/  FFMA R15, R35, R46, R15 ;  /* 0x0000002e230f7223 */ /* 0x000fe2000000000f */
        /* <DEDUP_REMOVED lines=20> */
[----:B-1----:R-:W1:Y:S02]  /*85b0*/  FENCE.VIEW.ASYNC.S ;  /* 0x00000000000073c6 */ /* 0x002e640000000000 */
[----:B-1----:R-:W-:Y:S06]  /*85c0*/  BAR.SYNC.DEFER_BLOCKING 0x1, 0x80 ;  /* 0x0042000000007b1d */ /* 0x002fec0000010000 */
        /* <DEDUP_REMOVED lines=14> */
[----:B-1----:R-:W-:Y:S04]  /*86b0*/  DEPBAR.LE SB0, 0x1 ;  /* 0x000080400000791a */ /* 0x002fe80000000000 */
.L_x_143:
[----:B------:R-:W-:Y:S05]  /*86c0*/  BSYNC.RECONVERGENT B0 ;  /* 0x0000000000007941 */ /* 0x000fea0003800200 */
.L_x_142:
[----:B------:R-:W-:Y:S01]  /*86d0*/  BAR.SYNC.DEFER_BLOCKING 0x1, 0x80 ;  /* 0x0042000000007b1d */ /* 0x000fe20000010000 */
[----:B------:R-:W-:Y:S01]  /*86e0*/  UISETP.NE.AND UP0, UPT, UR49, -0x4, UPT ;  /* 0xfffffffc3100788c */ /* 0x000fe2000bf05270 */
[----:B------:R-:W-:Y:S08]  /*86f0*/  IADD3 R0, PT, PT, R30, 0x1, RZ ;  /* 0x000000011e007810 */ /* 0x000ff00007ffe0ff */
[----:B------:R-:W-:Y:S05]  /*8700*/  BRA.U !UP0, `(.L_x_144) ;  /* 0x0000000108287547 */ /* 0x000fea000b800000 */
[----:B------:R-:W-:Y:S01]  /*8710*/  ISETP.NE.AND P0, PT, R78, RZ, PT ;  /* 0x000000ff4e00720c */ /* 0x000fe20003f05270 */
[----:B------:R-:W-:Y:S01]  /*8720*/  IMAD.U32 R3, RZ, RZ, UR51 ;  /* 0x00000033ff037e24 */ /* 0x000fe2000f8e00ff */
[----:B------:R-:W-:Y:S01]  /*8730*/  UIADD3 UR51, UPT, UPT, UR51, 0x1, URZ ;  /* 0x0000000133337890 */ /* 0x000fe2000fffe0ff */
[----:B------:R-:W-:Y:S03]  /*8740*/  IMAD.U32 R2, RZ, RZ, UR37 ;  /* 0x00000025ff027e24 */ /* 0x000fe6000f8e00ff */
[----:B------:R-:W-:Y:S04]  /*8750*/  UISETP.NE.AND UP0, UPT, UR51, 0x4, UPT ;  /* 0x000000043300788c */ /* 0x000fe8000bf05270 */
[----:B------:R-:W-:Y:S03]  /*8760*/  USEL UR51, UR51, URZ, UP0 ;  /* 0x000000ff33337287 */ /* 0x000fe60008000000 */
[----:B------:R-:W-:Y:S05]  /*8770*/  @P0 LEA R3, R3, UR48, 0x3 ;  /* 0x0000003003030c11 */ /* 0x000fea000f8e18ff */
[----:B------:R-:W-:Y:S05]  /*8780*/  @P0 VIADD R3, R3, 0x70 ;  /* 0x0000007003030836 */ /* 0x000fea0000000000 */
[----:B------:R-:W-:Y:S04]  /*8790*/  @P0 PRMT R2, R2, 0x654, R3 ;  /* 0x0000065402020816 */ /* 0x000fe80000000003 */
[----:B------:R1:W-:Y:S03]  /*87a0*/  @P0 SYNCS.ARRIVE.TRANS64.RED.A1T0 RZ, [R2+URZ], RZ ;  /* 0x000000ff02ff09a7 */ /* 0x0003e600081004ff */
.L_x_144:
[----:B------:R-:W-:Y:S01]  /*87b0*/  ISETP.NE.AND P2, PT, R73, RZ, PT ;  /* 0x000000ff4900720c */ /* 0x000fe20003f45270 */
[----:B------:R-:W-:Y:S01]  /*87c0*/  UIADD3 UR49, UPT, UPT, UR49, 0x4, URZ ;  /* 0x0000000431317890 */ /* 0x000fe2000fffe0ff */
[----:B------:R-:W-:Y:S01]  /*87d0*/  ISETP.NE.AND P0, PT, R76, 0x2, PT ;  /* 0x000000024c00780c */ /* 0x000fe20003f05270 */
[----:B------:R-:W-:Y:S01]  /*87e0*/  IMAD.IADD R20, R29, 0x1, R58 ;  /* 0x000000011d147824 */ /* 0x000fe200078e023a */
[----:B------:R-:W-:Y:S01]  /*87f0*/  ISETP.NE.AND P1, PT, R0, 0x4, PT ;  /* 0x000000040000780c */ /* 0x000fe20003f25270 */
[----:B------:R-:W-:Y:S01]  /*8800*/  IMAD.IADD R21, R31, 0x1, R60 ;  /* 0x000000011f157824 */ /* 0x000fe200078e023c */
[----:B-1----:R-:W-:Y:S02]  /*8810*/  SEL R2, RZ, 0x1, P0 ;  /* 0x00000001ff027807 */ /* 0x002fe40000000000 */
[----:B------:R-:W-:Y:S02]  /*8820*/  SEL R3, RZ, 0x1, P1 ;  /* 0x00000001ff037807 */ /* 0x000fe40000800000 */
[----:B------:R-:W-:Y:S02]  /*8830*/  LOP3.LUT R69, R69, R2, RZ, 0x3c, !PT ;  /* 0x0000000245457212 */ /* 0x000fe400078e3cff */
[----:B------:R-:W-:Y:S02]  /*8840*/  LOP3.LUT R70, R70, R3, RZ, 0x3c, !PT ;  /* 0x0000000346467212 */ /* 0x000fe400078e3cff */
[----:B------:R-:W-:Y:S02]  /*8850*/  @P2 R2UR UR36, R68 ;  /* 0x00000000442422ca */ /* 0x000fe400000e0000 */
[----:B------:R-:W-:Y:S02]  /*8860*/  SEL R76, R76, RZ, P0 ;  /* 0x000000ff4c4c7207 */ /* 0x000fe40000000000 */
[----:B------:R-:W-:Y:S01]  /*8870*/  SEL R30, R0, RZ, P1 ;  /* 0x000000ff001e7207 */ /* 0x000fe20000800000 */
[----:B------:R-:W-:Y:S10]  /*8880*/  @P2 BRA `(.L_x_145) ;  /* 0xffffffcc00d42947 */ /* 0x000ff4000383ffff */
[----:B------:R-:W-:-:S09]  /*8890*/  UISETP.NE.AND UP0, UPT, UR50, URZ, UPT ;  /* 0x000000ff3200728c */ /* 0x000fd2000bf05270 */
[----:B------:R-:W-:Y:S05]  /*88a0*/  BRA.U !UP0, `(.L_x_146) ;  /* 0x0000000108487547 */ /* 0x000fea000b800000 */
[----:B------:R-:W1:Y:S02]  /*88b0*/  LDCU.64 UR4, c[0x0][0x890] ;  /* 0x00011200ff0477ac */ /* 0x000e640008000a00 */
[----:B-1----:R-:W-:-:S04]  /*88c0*/  UISETP.NE.U32.AND UP0, UPT, UR4, URZ, UPT ;  /* 0x000000ff0400728c */ /* 0x002fc8000bf05070 */
[----:B------:R-:W-:-:S09]  /*88d0*/  UISETP.NE.AND.EX UP0, UPT, UR5, URZ, UPT, UP0 ;  /* 0x000000ff0500728c */ /* 0x000fd2000bf05300 */
[----:B------:R-:W-:Y:S05]  /*88e0*/  BRA.U UP0, `(.L_x_147) ;  /* 0x00000001000c7547 */ /* 0x000fea000b800000 */
[----:B------:R-:W-:-:S13]  /*88f0*/  FSETP.NEU.AND P0, PT, R35, RZ, PT ;  /* 0x000000ff2300720b */ /* 0x000fda0003f0d000 */
[----:B------:R-:W-:Y:S05]  /*8900*/  @!P0 EXIT ;  /* 0x000000000000894d */ /* 0x000fea0003800000 */
[----:B------:R-:W-:Y:S05]  /*8910*/  BRA `(.L_x_146) ;  /* 0x00000000002c7947 */ /* 0x000fea0003800000 */
.L_x_147:
[----:B------:R-:W-:Y:S01]  /*8920*/  ISETP.NE.AND P0, PT, R75, RZ, PT ;  /* 0x000000ff4b00720c */ /* 0x000fe20003f05270 */
[----:B------:R-:W-:-:S12]  /*8930*/  BSSY.RECONVERGENT B0, `(.L_x_146) ;  /* 0x0000009000007945 */ /* 0x000fd80003800200 */
[----:B------:R-:W-:Y:S05]  /*8940*/  @P0 BRA `(.L_x_148) ;  /* 0x0000000000140947 */ /* 0x000fea0003800000 */
[----:B------:R-:W1:Y:S02]  /*8950*/  LDCU.64 UR4, c[0x0][0x888] ;  /* 0x00011100ff0477ac */ /* 0x000e640008000a00 */
[----:B-1----:R-:W-:-:S04]  /*8960*/  ISETP.NE.U32.AND P0, PT, RZ, UR4, PT ;  /* 0x00000004ff007c0c */ /* 0x002fc8000bf05070 */
[----:B------:R-:W-:-:S13]  /*8970*/  ISETP.NE.AND.EX P0, PT, RZ, UR5, PT, P0 ;  /* 0x00000005ff007c0c */ /* 0x000fda000bf05300 */
[----:B------:R-:W-:Y:S05]  /*8980*/  @!P0 EXIT ;  /* 0x000000000000894d */ /* 0x000fea0003800000 */
[----:B------:R-:W-:Y:S05]  /*8990*/  BRA `(.L_x_149) ;  /* 0x0000000000087947 */ /* 0x000fea0003800000 */
.L_x_148:
[----:B------:R-:W-:-:S13]  /*89a0*/  FSETP.NEU.AND P0, PT, R35, RZ, PT ;  /* 0x000000ff2300720b */ /* 0x000fda0003f0d000 */
[----:B------:R-:W-:Y:S05]  /*89b0*/  @!P0 EXIT ;  /* 0x000000000000894d */ /* 0x000fea0003800000 */
.L_x_149:
[----:B------:R-:W-:Y:S05]  /*89c0*/  BSYNC.RECONVERGENT B0 ;  /* 0x0000000000007941 */ /* 0x000fea0003800200 */
.L_x_146:
[----:B------:R-:W-:Y:S01]  /*89d0*/  ULEA UR4, UR51, UR48, 0x3 ;  /* 0x0000003033047291 */ /* 0x000fe2000f8e18ff */
[----:B------:R-:W-:-:S04]  /*89e0*/  DEPBAR.LE SB0, 0x0 ;  /* 0x000080000000791a */ /* 0x000fc80000000000 */
[----:B------:R-:W-:-:S04]  /*89f0*/  UIADD3 UR4, UPT, UPT, UR4, 0x70, URZ ;  /* 0x0000007004047890 */ /* 0x000fc8000fffe0ff */
[----:B------:R-:W-:-:S09]  /*8a00*/  UPRMT UR4, UR37, 0x654, UR4 ;  /* 0x0000065425047896 */ /* 0x000fd20008000004 */
[----:B------:R-:W-:Y:S01]  /*8a10*/  SYNCS.ARRIVE.TRANS64.RED.A1T0 RZ, [UR4], RZ ;  /* 0x000000ffffff79a7 */ /* 0x000fe20008100404 */
[----:B------:R-:W-:Y:S05]  /*8a20*/  EXIT ;  /* 0x000000000000794d */ /* 0x000fea0003800000 */
.L_x_24:
[----:B--2---:R2:W4:Y:S02]  /*8a30*/  SYNCS.PHASECHK.TRANS64.TRYWAIT P0, [R3+URZ+0x110], R2 ;  /* 0x00011002030075a7 */ /* 0x00452400080011ff */
[----:B----4-:R-:W-:Y:S05]  /*8a40*/  @!P0 NANOSLEEP.SYNCS 0x989680 ;  /* 0x009896800000895d */ /* 0x010fea0003900000 */
[----:B------:R-:W4:Y:S02]  /*8a50*/  @!P0 SYNCS.PHASECHK.TRANS64 P0, [R3+URZ+0x110], R2 ;  /* 0x00011002030085a7 */ /* 0x000f2400080010ff */
[----:B----4-:R-:W-:Y:S05]  /*8a60*/  @!P0 BRA `(.L_x_24) ;  /* 0xfffffffc00f08947 */ /* 0x010fea000383ffff */
[----:B------:R-:W-:Y:S05]  /*8a70*/  BRA `(.L_x_150) ;  /* 0xffffff8c00b07947 */ /* 0x000fea000383ffff */
.L_x_27:
[----:B-1----:R-:W-:-:S07]  /*8a80*/  MOV R2, UR33 ;  /* 0x0000002100027c02 */ /* 0x002fce0008000f00 */
.L_x_151:
[----:B-1----:R1:W2:Y:S02]  /*8a90*/  SYNCS.PHASECHK.TRANS64.TRYWAIT P0, [R2+URZ+0x28], R5 ;  /* 0x00002805020075a7 */ /* 0x0022a400080011ff */
[----:B--2---:R-:W-:Y:S05]  /*8aa0*/  @!P0 NANOSLEEP.SYNCS 0x989680 ;  /* 0x009896800000895d */ /* 0x004fea0003900000 */
[----:B------:R-:W2:Y:S02]  /*8ab0*/  @!P0 SYNCS.PHASECHK.TRANS64 P0, [R2+URZ+0x28], R5 ;  /* 0x00002805020085a7 */ /* 0x000ea400080010ff */
[----:B--2---:R-:W-:Y:S05]  /*8ac0*/  @!P0 BRA `(.L_x_151) ;  /* 0xfffffffc00f08947 */ /* 0x004fea000383ffff */
[----:B------:R-:W-:Y:S05]  /*8ad0*/  BRA `(.L_x_26) ;  /* 0xffffff9000187947 */ /* 0x000fea000383ffff */
.L_x_34:
[----:B-1----:R-:W-:-:S07]  /*8ae0*/  MOV R2, UR17 ;  /* 0x0000001100027c02 */ /* 0x002fce0008000f00 */
.L_x_152:
[----:B-1----:R1:W2:Y:S02]  /*8af0*/  SYNCS.PHASECHK.TRANS64.TRYWAIT P0, [R2+URZ+0x28], R5 ;  /* 0x00002805020075a7 */ /* 0x0022a400080011ff */
[----:B--2---:R-:W-:Y:S05]  /*8b00*/  @!P0 NANOSLEEP.SYNCS 0x989680 ;  /* 0x009896800000895d */ /* 0x004fea0003900000 */
[----:B------:R-:W2:Y:S02]  /*8b10*/  @!P0 SYNCS.PHASECHK.TRANS64 P0, [R2+URZ+0x28], R5 ;  /* 0x00002805020085a7 */ /* 0x000ea400080010ff */
[----:B--2---:R-:W-:Y:S05]  /*8b20*/  @!P0 BRA `(.L_x_152) ;  /* 0xfffffffc00f08947 */ /* 0x004fea000383ffff */
[----:B------:R-:W-:Y:S05]  /*8b30*/  BRA `(.L_x_33) ;  /* 0xffffff9000dc7947 */ /* 0x000fea000383ffff */
.L_x_39:
[----:B-1----:R1:W2:Y:S02]  /*8b40*/  SYNCS.PHASECHK.TRANS64.TRYWAIT P0, [R2+URZ+0xa0], R3 ;  /* 0x0000a003020075a7 */ /* 0x0022a400080011ff */
[----:B--2---:R-:W-:Y:S05]  /*8b50*/  @!P0 NANOSLEEP.SYNCS 0x989680 ;  /* 0x009896800000895d */ /* 0x004fea0003900000 */
[----:B------:R-:W2:Y:S02]  /*8b60*/  @!P0 SYNCS.PHASECHK.TRANS64 P0, [R2+URZ+0xa0], R3 ;  /* 0x0000a003020085a7 */ /* 0x000ea400080010ff */
[----:B--2---:R-:W-:Y:S05]  /*8b70*/  @!P0 BRA `(.L_x_39) ;  /* 0xfffffffc00f08947 */ /* 0x004fea000383ffff */
[----:B------:R-:W-:Y:S05]  /*8b80*/  BRA `(.L_x_153) ;  /* 0xffffff9400887947 */ /* 0x000fea000383ffff */
.L_x_43:
[----:B---3--:R-:W-:-:S07]  /*8b90*/  MOV R0, UR4 ;  /* 0x0000000400007c02 */ /* 0x008fce0008000f00 */
.L_x_154:
[----:B-1----:R1:W2:Y:S02]  /*8ba0*/  SYNCS.PHASECHK.TRANS64.TRYWAIT P0, [R0+URZ], R3 ;  /* 0x00000003000075a7 */ /* 0x0022a400080011ff */
[----:B--2---:R-:W-:Y:S05]  /*8bb0*/  @!P0 NANOSLEEP.SYNCS 0x989680 ;  /* 0x009896800000895d */ /* 0x004fea0003900000 */
[----:B------:R-:W2:Y:S02]  /*8bc0*/  @!P0 SYNCS.PHASECHK.TRANS64 P0, [R0+URZ], R3 ;  /* 0x00000003000085a7 */ /* 0x000ea400080010ff */
[----:B--2---:R-:W-:Y:S05]  /*8bd0*/  @!P0 BRA `(.L_x_154) ;  /* 0xfffffffc00f08947 */ /* 0x004fea000383ffff */
[----:B------:R-:W-:Y:S05]  /*8be0*/  BRA `(.L_x_155) ;  /* 0xffffff9800f87947 */ /* 0x000fea000383ffff */
.L_x_44:
[----:B---3--:R-:W-:-:S07]  /*8bf0*/  MOV R0, UR4 ;  /* 0x0000000400007c02 */ /* 0x008fce0008000f00 */
.L_x_156:
[----:B-1----:R1:W2:Y:S02]  /*8c00*/  SYNCS.PHASECHK.TRANS64.TRYWAIT P0, [R0+URZ], R3 ;  /* 0x00000003000075a7 */ /* 0x0022a400080011ff */
[----:B--2---:R-:W-:Y:S05]  /*8c10*/  @!P0 NANOSLEEP.SYNCS 0x989680 ;  /* 0x009896800000895d */ /* 0x004fea0003900000 */
[----:B------:R-:W2:Y:S02]  /*8c20*/  @!P0 SYNCS.PHASECHK.TRANS64 P0, [R0+URZ], R3 ;  /* 0x00000003000085a7 */ /* 0x000ea400080010ff */
[----:B--2---:R-:W-:Y:S05]  /*8c30*/  @!P0 BRA `(.L_x_156) ;  /* 0xfffffffc00f08947 */ /* 0x004fea000383ffff */
[----:B------:R-:W-:Y:S05]  /*8c40*/  BRA `(.L_x_157) ;  /* 0xffffff9c00047947 */ /* 0x000fea000383ffff */
.L_x_45:
[----:B---3--:R-:W-:-:S07]  /*8c50*/  MOV R0, UR4 ;  /* 0x0000000400007c02 */ /* 0x008fce0008000f00 */
.L_x_158:
[----:B-1----:R1:W2:Y:S02]  /*8c60*/  SYNCS.PHASECHK.TRANS64.TRYWAIT P0, [R0+URZ], R3 ;  /* 0x00000003000075a7 */ /* 0x0022a400080011ff */
[----:B--2---:R-:W-:Y:S05]  /*8c70*/  @!P0 NANOSLEEP.SYNCS 0x989680 ;  /* 0x009896800000895d */ /* 0x004fea0003900000 */
[----:B------:R-:W2:Y:S02]  /*8c80*/  @!P0 SYNCS.PHASECHK.TRANS64 P0, [R0+URZ], R3 ;  /* 0x00000003000085a7 */ /* 0x000ea400080010ff */
[----:B--2---:R-:W-:Y:S05]  /*8c90*/  @!P0 BRA `(.L_x_158) ;  /* 0xfffffffc00f08947 */ /* 0x004fea000383ffff */
[----:B------:R-:W-:Y:S05]  /*8ca0*/  BRA `(.L_x_159) ;  /* 0xffffff9c00107947 */ /* 0x000fea000383ffff */
.L_x_46:
[----:B---3--:R-:W-:-:S07]  /*8cb0*/  MOV R0, UR4 ;  /* 0x0000000400007c02 */ /* 0x008fce0008000f00 */
.L_x_160:
[----:B-1----:R1:W2:Y:S02]  /*8cc0*/  SYNCS.PHASECHK.TRANS64.TRYWAIT P0, [R0+URZ], R3 ;  /* 0x00000003000075a7 */ /* 0x0022a400080011ff */
[----:B--2---:R-:W-:Y:S05]  /*8cd0*/  @!P0 NANOSLEEP.SYNCS 0x989680 ;  /* 0x009896800000895d */ /* 0x004fea0003900000 */
[----:B------:R-:W2:Y:S02]  /*8ce0*/  @!P0 SYNCS.PHASECHK.TRANS64 P0, [R0+URZ], R3 ;  /* 0x00000003000085a7 */ /* 0x000ea400080010ff */
[----:B--2---:R-:W-:Y:S05]  /*8cf0*/  @!P0 BRA `(.L_x_160) ;  /* 0xfffffffc00f08947 */ /* 0x004fea000383ffff */
[----:B------:R-:W-:Y:S05]  /*8d00*/  BRA `(.L_x_161) ;  /* 0xffffff9c001c7947 */ /* 0x000fea000383ffff */
.L_x_49:
[----:B-1----:R1:W2:Y:S02]  /*8d10*/  SYNCS.PHASECHK.TRANS64.TRYWAIT P0, [R0+URZ+0x100], R5 ;  /* 0x00010005000075a7 */ /* 0x0022a400080011ff */
[----:B--2---:R-:W-:Y:S05]  /*8d20*/  @!P0 NANOSLEEP.SYNCS 0x989680 ;  /* 0x009896800000895d */ /* 0x004fea0003900000 */
[----:B------:R-:W2:Y:S02]  /*8d30*/  @!P0 SYNCS.PHASECHK.TRANS64 P0, [R0+URZ+0x100], R5 ;  /* 0x00010005000085a7 */ /* 0x000ea400080010ff */
[----:B--2---:R-:W-:Y:S05]  /*8d40*/  @!P0 BRA `(.L_x_49) ;  /* 0xfffffffc00f08947 */ /* 0x004fea000383ffff */
[----:B------:R-:W-:Y:S05]  /*8d50*/  BRA `(.L_x_162) ;  /* 0xffffff9c007c7947 */ /* 0x000fea000383ffff */
.L_x_50:
[----:B------:R-:W-:-:S07]  /*8d60*/  MOV R0, UR5 ;  /* 0x0000000500007c02 */ /* 0x000fce0008000f00 */
.L_x_163:
[----:B-1----:R1:W2:Y:S02]  /*8d70*/  SYNCS.PHASECHK.TRANS64.TRYWAIT P0, [R0+URZ+0xb0], R7 ;  /* 0x0000b007000075a7 */ /* 0x0022a400080011ff */
[----:B--2---:R-:W-:Y:S05]  /*8d80*/  @!P0 NANOSLEEP.SYNCS 0x989680 ;  /* 0x009896800000895d */ /* 0x004fea0003900000 */
[----:B------:R-:W2:Y:S02]  /*8d90*/  @!P0 SYNCS.PHASECHK.TRANS64 P0, [R0+URZ+0xb0], R7 ;  /* 0x0000b007000085a7 */ /* 0x000ea400080010ff */
[----:B--2---:R-:W-:Y:S05]  /*8da0*/  @!P0 BRA `(.L_x_163) ;  /* 0xfffffffc00f08947 */ /* 0x004fea000383ffff */
[----:B------:R-:W-:Y:S05]  /*8db0*/  BRA `(.L_x_164) ;  /* 0xffffff9c008c7947 */ /* 0x000fea000383ffff */
.L_x_51:
[----:B-1----:R1:W2:Y:S02]  /*8dc0*/  SYNCS.PHASECHK.TRANS64.TRYWAIT P1, [R0+URZ+0xa0], R5 ;  /* 0x0000a005000075a7 */ /* 0x0022a400080211ff */
[----:B--2---:R-:W-:Y:S05]  /*8dd0*/  @!P1 NANOSLEEP.SYNCS 0x989680 ;  /* 0x009896800000995d */ /* 0x004fea0003900000 */
[----:B------:R-:W2:Y:S02]  /*8de0*/  @!P1 SYNCS.PHASECHK.TRANS64 P1, [R0+URZ+0xa0], R5 ;  /* 0x0000a005000095a7 */ /* 0x000ea400080210ff */
[----:B--2---:R-:W-:Y:S05]  /*8df0*/  @!P1 BRA `(.L_x_51) ;  /* 0xfffffffc00f09947 */ /* 0x004fea000383ffff */
[----:B------:R-:W-:Y:S05]  /*8e00*/  BRA `(.L_x_165) ;  /* 0xffffff9c00bc7947 */ /* 0x000fea000383ffff */
.L_x_54:
[----:B------:R-:W-:-:S07]  /*8e10*/  MOV R0, UR5 ;  /* 0x0000000500007c02 */ /* 0x000fce0008000f00 */
.L_x_166:
[----:B-1----:R1:W2:Y:S02]  /*8e20*/  SYNCS.PHASECHK.TRANS64.TRYWAIT P0, [R0+URZ+0xb0], R3 ;  /* 0x0000b003000075a7 */ /* 0x0022a400080011ff */
[----:B--2---:R-:W-:Y:S05]  /*8e30*/  @!P0 NANOSLEEP.SYNCS 0x989680 ;  /* 0x009896800000895d */ /* 0x004fea0003900000 */
[----:B------:R-:W2:Y:S02]  /*8e40*/  @!P0 SYNCS.PHASECHK.TRANS64 P0, [R0+URZ+0xb0], R3 ;  /* 0x0000b003000085a7 */ /* 0x000ea400080010ff */
[----:B--2---:R-:W-:Y:S05]  /*8e50*/  @!P0 BRA `(.L_x_166) ;  /* 0xfffffffc00f08947 */ /* 0x004fea000383ffff */
[----:B------:R-:W-:Y:S05]  /*8e60*/  BRA `(.L_x_53) ;  /* 0xffffffa000107947 */ /* 0x000fea000383ffff */
.L_x_63:
[----:B-1----:R-:W-:-:S04]  /*8e70*/  MOV R4, UR4 ;  /* 0x0000000400047c02 */ /* 0x002fc80008000f00 */
[----:B------:R1:W2:Y:S03]  /*8e80*/  SYNCS.PHASECHK.TRANS64.TRYWAIT P0, [R4+URZ+0x8], R5 ;  /* 0x00000805040075a7 */ /* 0x0002a600080011ff */
[----:B--2---:R-:W-:Y:S05]  /*8e90*/  @!P0 NANOSLEEP.SYNCS 0x989680 ;  /* 0x009896800000895d */ /* 0x004fea0003900000 */
[----:B------:R-:W2:Y:S02]  /*8ea0*/  @!P0 SYNCS.PHASECHK.TRANS64 P0, [R4+URZ+0x8], R5 ;  /* 0x00000805040085a7 */ /* 0x000ea400080010ff */
[----:B--2---:R-:W-:Y:S05]  /*8eb0*/  @!P0 BRA `(.L_x_63) ;  /* 0xfffffffc00ec8947 */ /* 0x004fea000383ffff */
[----:B------:R-:W-:Y:S05]  /*8ec0*/  BRA `(.L_x_62) ;  /* 0xffffffa000c47947 */ /* 0x000fea000383ffff */
.L_x_65:
[----:B------:R-:W-:Y:S01]  /*8ed0*/  BSSY B0, `(.L_x_167) ;  /* 0x0000006000007945 */ /* 0x000fe20003800000 */
[----:B------:R-:W-:-:S07]  /*8ee0*/  MOV R15, 0xffffffff ;  /* 0xffffffff000f7802 */ /* 0x000fce0000000f00 */
[----:B-1---5:R-:W-:Y:S05]  /*8ef0*/  WARPSYNC.COLLECTIVE R15, `(.L_x_168) ;  /* 0x000000000f0c7348 */ /* 0x022fea0003c00000 */
[----:B------:R-:W-:Y:S02]  /*8f00*/  ELECT P6, UR79, PT ;  /* 0x00000000004f782f */ /* 0x000fe400038c0000 */
[----:B------:R-:W-:Y:S01]  /*8f10*/  MOV R14, UR79 ;  /* 0x0000004f000e7c02 */ /* 0x000fe20008000f00 */
[----:B-1---5:R-:W-:Y:S10]  /*8f20*/  ENDCOLLECTIVE ;  /* 0x000000000000791b */ /* 0x022ff40003800000 */
.L_x_168:
[----:B------:R-:W-:Y:S05]  /*8f30*/  BSYNC B0 ;  /* 0x0000000000007941 */ /* 0x000fea0003800000 */
.L_x_167:
[----:B------:R-:W-:Y:S05]  /*8f40*/  BRA `(.L_x_169) ;  /* 0xffffffa000f47947 */ /* 0x000fea000383ffff */
.L_x_67:
[----:B-1----:R-:W-:-:S04]  /*8f50*/  MOV R2, UR4 ;  /* 0x0000000400027c02 */ /* 0x002fc80008000f00 */
[----:B------:R1:W2:Y:S03]  /*8f60*/  SYNCS.PHASECHK.TRANS64.TRYWAIT P0, [R2+URZ+0x8], R3 ;  /* 0x00000803020075a7 */ /* 0x0002a600080011ff */
[----:B--2---:R-:W-:Y:S05]  /*8f70*/  @!P0 NANOSLEEP.SYNCS 0x989680 ;  /* 0x009896800000895d */ /* 0x004fea0003900000 */
[----:B------:R-:W2:Y:S02]  /*8f80*/  @!P0 SYNCS.PHASECHK.TRANS64 P0, [R2+URZ+0x8], R3 ;  /* 0x00000803020085a7 */ /* 0x000ea400080010ff */
[----:B--2---:R-:W-:Y:S05]  /*8f90*/  @!P0 BRA `(.L_x_67) ;  /* 0xfffffffc00ec8947 */ /* 0x004fea000383ffff */
[----:B------:R-:W-:Y:S05]  /*8fa0*/  BRA `(.L_x_66) ;  /* 0xffffffa000f87947 */ /* 0x000fea000383ffff */
.L_x_68:
[----:B-1----:R1:W2:Y:S02]  /*8fb0*/  SYNCS.PHASECHK.TRANS64.TRYWAIT P0, [R0+URZ+0xa0], R5 ;  /* 0x0000a005000075a7 */ /* 0x0022a400080011ff */
[----:B--2---:R-:W-:Y:S05]  /*8fc0*/  @!P0 NANOSLEEP.SYNCS 0x989680 ;  /* 0x009896800000895d */ /* 0x004fea0003900000 */
[----:B------:R-:W2:Y:S02]  /*8fd0*/  @!P0 SYNCS.PHASECHK.TRANS64 P0, [R0+URZ+0xa0], R5 ;  /* 0x0000a005000085a7 */ /* 0x000ea400080010ff */
[----:B--2---:R-:W-:Y:S05]  /*8fe0*/  @!P0 BRA `(.L_x_68) ;  /* 0xfffffffc00f08947 */ /* 0x004fea000383ffff */
[----:B------:R-:W-:Y:S05]  /*8ff0*/  BRA `(.L_x_170) ;  /* 0xffffffa400e07947 */ /* 0x000fea000383ffff */
.L_x_70:
[----:B------:R-:W-:-:S07]  /*9000*/  MOV R0, UR7 ;  /* 0x0000000700007c02 */ /* 0x000fce0008000f00 */
.L_x_171:
[----:B-1----:R1:W2:Y:S02]  /*9010*/  SYNCS.PHASECHK.TRANS64.TRYWAIT P0, [R0+URZ+0xe0], R5 ;  /* 0x0000e005000075a7 */ /* 0x0022a400080011ff */
[----:B--2---:R-:W-:Y:S05]  /*9020*/  @!P0 NANOSLEEP.SYNCS 0x989680 ;  /* 0x009896800000895d */ /* 0x004fea0003900000 */
[----:B------:R-:W2:Y:S02]  /*9030*/  @!P0 SYNCS.PHASECHK.TRANS64 P0, [R0+URZ+0xe0], R5 ;  /* 0x0000e005000085a7 */ /* 0x000ea400080010ff */
[----:B--2---:R-:W-:Y:S05]  /*9040*/  @!P0 BRA `(.L_x_171) ;  /* 0xfffffffc00f08947 */ /* 0x004fea000383ffff */
[----:B------:R-:W-:Y:S05]  /*9050*/  BRA `(.L_x_172) ;  /* 0xffffffa8002c7947 */ /* 0x000fea000383ffff */
.L_x_73:
[----:B------:R-:W-:Y:S07]  /*9060*/  MOV R0, UR6 ;  /* 0x0000000600007c02 */ /* 0x000fee0008000f00 */
.L_x_173:
[----:B-1----:R1:W2:Y:S02]  /*9070*/  SYNCS.PHASECHK.TRANS64.TRYWAIT P0, [R0+URZ], R5 ;  /* 0x00000005000075a7 */ /* 0x0022a400080011ff */
[----:B--2---:R-:W-:Y:S05]  /*9080*/  @!P0 NANOSLEEP.SYNCS 0x989680 ;  /* 0x009896800000895d */ /* 0x004fea0003900000 */
[----:B------:R-:W2:Y:S02]  /*9090*/  @!P0 SYNCS.PHASECHK.TRANS64 P0, [R0+URZ], R5 ;  /* 0x00000005000085a7 */ /* 0x000ea400080010ff */
[----:B--2---:R-:W-:Y:S05]  /*90a0*/  @!P0 BRA `(.L_x_173) ;  /* 0xfffffffc00f08947 */ /* 0x004fea000383ffff */
[----:B------:R-:W-:Y:S05]  /*90b0*/  BRA `(.L_x_72) ;  /* 0xffffffa800407947 */ /* 0x000fea000383ffff */
.L_x_77:
[----:B-1----:R-:W-:-:S07]  /*90c0*/  MOV R0, UR7 ;  /* 0x0000000700007c02 */ /* 0x002fce0008000f00 */
.L_x_174:
[----:B-1----:R1:W2:Y:S02]  /*90d0*/  SYNCS.PHASECHK.TRANS64.TRYWAIT P0, [R0+URZ], R3 ;  /* 0x00000003000075a7 */ /* 0x0022a400080011ff */
[----:B--2---:R-:W-:Y:S05]  /*90e0*/  @!P0 NANOSLEEP.SYNCS 0x989680 ;  /* 0x009896800000895d */ /* 0x004fea0003900000 */
[----:B------:R-:W2:Y:S02]  /*90f0*/  @!P0 SYNCS.PHASECHK.TRANS64 P0, [R0+URZ], R3 ;  /* 0x00000003000085a7 */ /* 0x000ea400080010ff */
[----:B--2---:R-:W-:Y:S05]  /*9100*/  @!P0 BRA `(.L_x_174) ;  /* 0xfffffffc00f08947 */ /* 0x004fea000383ffff */
[----:B------:R-:W-:Y:S05]  /*9110*/  BRA `(.L_x_175) ;  /* 0xffffffac00347947 */ /* 0x000fea000383ffff */
.L_x_78:
[----:B------:R-:W-:-:S07]  /*9120*/  MOV R0, UR7 ;  /* 0x0000000700007c02 */ /* 0x000fce0008000f00 */
.L_x_176:
[----:B-1----:R1:W2:Y:S02]  /*9130*/  SYNCS.PHASECHK.TRANS64.TRYWAIT P0, [R0+URZ], R3 ;  /* 0x00000003000075a7 */ /* 0x0022a400080011ff */
[----:B--2---:R-:W-:Y:S05]  /*9140*/  @!P0 NANOSLEEP.SYNCS 0x989680 ;  /* 0x009896800000895d */ /* 0x004fea0003900000 */
[----:B------:R-:W2:Y:S02]  /*9150*/  @!P0 SYNCS.PHASECHK.TRANS64 P0, [R0+URZ], R3 ;  /* 0x00000003000085a7 */ /* 0x000ea400080010ff */
[----:B--2---:R-:W-:Y:S05]  /*9160*/  @!P0 BRA `(.L_x_176) ;  /* 0xfffffffc00f08947 */ /* 0x004fea000383ffff */
[----:B------:R-:W-:Y:S05]  /*9170*/  BRA `(.L_x_177) ;  /* 0xffffffac00407947 */ /* 0x000fea000383ffff */
.L_x_79:
[----:B------:R-:W-:-:S07]  /*9180*/  MOV R0, UR7 ;  /* 0x0000000700007c02 */ /* 0x000fce0008000f00 */
.L_x_178:
[----:B-1----:R1:W2:Y:S02]  /*9190*/  SYNCS.PHASECHK.TRANS64.TRYWAIT P0, [R0+URZ], R3 ;  /* 0x00000003000075a7 */ /* 0x0022a400080011ff */
[----:B--2---:R-:W-:Y:S05]  /*91a0*/  @!P0 NANOSLEEP.SYNCS 0x989680 ;  /* 0x009896800000895d */ /* 0x004fea0003900000 */
[----:B------:R-:W2:Y:S02]  /*91b0*/  @!P0 SYNCS.PHASECHK.TRANS64 P0, [R0+URZ], R3 ;  /* 0x00000003000085a7 */ /* 0x000ea400080010ff */
[----:B--2---:R-:W-:Y:S05]  /*91c0*/  @!P0 BRA `(.L_x_178) ;  /* 0xfffffffc00f08947 */ /* 0x004fea000383ffff */
[----:B------:R-:W-:Y:S05]  /*91d0*/  BRA `(.L_x_179) ;  /* 0xffffffac004c7947 */ /* 0x000fea000383ffff */
.L_x_82:
[----:B------:R-:W-:-:S07]  /*91e0*/  MOV R0, UR5 ;  /* 0x0000000500007c02 */ /* 0x000fce0008000f00 */
.L_x_180:
[----:B-1----:R1:W2:Y:S02]  /*91f0*/  SYNCS.PHASECHK.TRANS64.TRYWAIT P1, [R0+URZ+0x120], R3 ;  /* 0x00012003000075a7 */ /* 0x0022a400080211ff */
[----:B--2---:R-:W-:Y:S05]  /*9200*/  @!P1 NANOSLEEP.SYNCS 0x989680 ;  /* 0x009896800000995d */ /* 0x004fea0003900000 */
[----:B------:R-:W2:Y:S02]  /*9210*/  @!P1 SYNCS.PHASECHK.TRANS64 P1, [R0+URZ+0x120], R3 ;  /* 0x00012003000095a7 */ /* 0x000ea400080210ff */
[----:B--2---:R-:W-:Y:S05]  /*9220*/  @!P1 BRA `(.L_x_180) ;  /* 0xfffffffc00f09947 */ /* 0x004fea000383ffff */
[----:B------:R-:W-:Y:S05]  /*9230*/  BRA `(.L_x_181) ;  /* 0xffffffac00987947 */ /* 0x000fea000383ffff */
.L_x_87:
[----:B--2---:R2:W4:Y:S02]  /*9240*/  SYNCS.PHASECHK.TRANS64.TRYWAIT P0, [R0+URZ+0xa0], R3 ;  /* 0x0000a003000075a7 */ /* 0x00452400080011ff */
[----:B----4-:R-:W-:Y:S05]  /*9250*/  @!P0 NANOSLEEP.SYNCS 0x989680 ;  /* 0x009896800000895d */ /* 0x010fea0003900000 */
[----:B------:R-:W4:Y:S02]  /*9260*/  @!P0 SYNCS.PHASECHK.TRANS64 P0, [R0+URZ+0xa0], R3 ;  /* 0x0000a003000085a7 */ /* 0x000f2400080010ff */
[----:B----4-:R-:W-:Y:S05]  /*9270*/  @!P0 BRA `(.L_x_87) ;  /* 0xfffffffc00f08947 */ /* 0x010fea000383ffff */
[----:B------:R-:W-:Y:S05]  /*9280*/  BRA `(.L_x_182) ;  /* 0xffffffb000ac7947 */ /* 0x000fea000383ffff */
.L_x_90:
[----:B------:R-:W-:Y:S07]  /*9290*/  MOV R0, UR7 ;  /* 0x0000000700007c02 */ /* 0x000fee0008000f00 */
.L_x_183:
[----:B--2---:R2:W4:Y:S02]  /*92a0*/  SYNCS.PHASECHK.TRANS64.TRYWAIT P0, [R0+URZ+0x98], R3 ;  /* 0x00009803000075a7 */ /* 0x00452400080011ff */
[----:B----4-:R-:W-:Y:S05]  /*92b0*/  @!P0 NANOSLEEP.SYNCS 0x989680 ;  /* 0x009896800000895d */ /* 0x010fea0003900000 */
[----:B------:R-:W4:Y:S02]  /*92c0*/  @!P0 SYNCS.PHASECHK.TRANS64 P0, [R0+URZ+0x98], R3 ;  /* 0x00009803000085a7 */ /* 0x000f2400080010ff */
[----:B----4-:R-:W-:Y:S05]  /*92d0*/  @!P0 BRA `(.L_x_183) ;  /* 0xfffffffc00f08947 */ /* 0x010fea000383ffff */
[----:B------:R-:W-:Y:S05]  /*92e0*/  BRA `(.L_x_89) ;  /* 0xffffffb4008c7947 */ /* 0x000fea000383ffff */
.L_x_93:
[----:B------:R-:W-:Y:S07]  /*92f0*/  MOV R3, UR7 ;  /* 0x0000000700037c02 */ /* 0x000fee0008000f00 */
.L_x_184:
[----:B-1----:R1:W2:Y:S02]  /*9300*/  SYNCS.PHASECHK.TRANS64.TRYWAIT P0, [R3+URZ+0x70], R12 ;  /* 0x0000700c030075a7 */ /* 0x0022a400080011ff */
[----:B--2---:R-:W-:Y:S05]  /*9310*/  @!P0 NANOSLEEP.SYNCS 0x989680 ;  /* 0x009896800000895d */ /* 0x004fea0003900000 */
[----:B------:R-:W2:Y:S02]  /*9320*/  @!P0 SYNCS.PHASECHK.TRANS64 P0, [R3+URZ+0x70], R12 ;  /* 0x0000700c030085a7 */ /* 0x000ea400080010ff */
[----:B--2---:R-:W-:Y:S05]  /*9330*/  @!P0 BRA `(.L_x_184) ;  /* 0xfffffffc00f08947 */ /* 0x004fea000383ffff */
[----:B------:R-:W-:Y:S05]  /*9340*/  BRA `(.L_x_185) ;  /* 0xffffffb800047947 */ /* 0x000fea000383ffff */
.L_x_94:
[----:B-1----:R-:W-:Y:S07]  /*9350*/  MOV R3, UR7 ;  /* 0x0000000700037c02 */ /* 0x002fee0008000f00 */
.L_x_186:
[----:B-1----:R1:W2:Y:S02]  /*9360*/  SYNCS.PHASECHK.TRANS64.TRYWAIT P0, [R3+URZ+0x78], R12 ;  /* 0x0000780c030075a7 */ /* 0x0022a400080011ff */
[----:B--2---:R-:W-:Y:S05]  /*9370*/  @!P0 NANOSLEEP.SYNCS 0x989680 ;  /* 0x009896800000895d */ /* 0x004fea0003900000 */
[----:B------:R-:W2:Y:S02]  /*9380*/  @!P0 SYNCS.PHASECHK.TRANS64 P0, [R3+URZ+0x78], R12 ;  /* 0x0000780c030085a7 */ /* 0x000ea400080010ff */
[----:B--2---:R-:W-:Y:S05]  /*9390*/  @!P0 BRA `(.L_x_186) ;  /* 0xfffffffc00f08947 */ /* 0x004fea000383ffff */
[----:B------:R-:W-:Y:S05]  /*93a0*/  BRA `(.L_x_187) ;  /* 0xffffffb800607947 */ /* 0x000fea000383ffff */
.L_x_95:
[----:B-1----:R-:W-:Y:S07]  /*93b0*/  MOV R3, UR7 ;  /* 0x0000000700037c02 */ /* 0x002fee0008000f00 */
.L_x_188:
[----:B-1----:R1:W2:Y:S02]  /*93c0*/  SYNCS.PHASECHK.TRANS64.TRYWAIT P0, [R3+URZ+0x80], R12 ;  /* 0x0000800c030075a7 */ /* 0x0022a400080011ff */
[----:B--2---:R-:W-:Y:S05]  /*93d0*/  @!P0 NANOSLEEP.SYNCS 0x989680 ;  /* 0x009896800000895d */ /* 0x004fea0003900000 */
[----:B------:R-:W2:Y:S02]  /*93e0*/  @!P0 SYNCS.PHASECHK.TRANS64 P0, [R3+URZ+0x80], R12 ;  /* 0x0000800c030085a7 */ /* 0x000ea400080010ff */
[----:B--2---:R-:W-:Y:S05]  /*93f0*/  @!P0 BRA `(.L_x_188) ;  /* 0xfffffffc00f08947 */ /* 0x004fea000383ffff */
[----:B------:R-:W-:Y:S05]  /*9400*/  BRA `(.L_x_189) ;  /* 0xffffffb800bc7947 */ /* 0x000fea000383ffff */
.L_x_96:
[----:B------:R-:W-:Y:S07]  /*9410*/  MOV R3, UR7 ;  /* 0x0000000700037c02 */ /* 0x000fee0008000f00 */
.L_x_190:
[----:B-1----:R1:W2:Y:S02]  /*9420*/  SYNCS.PHASECHK.TRANS64.TRYWAIT P0, [R3+URZ+0x88], R12 ;  /* 0x0000880c030075a7 */ /* 0x0022a400080011ff */
[----:B--2---:R-:W-:Y:S05]  /*9430*/  @!P0 NANOSLEEP.SYNCS 0x989680 ;  /* 0x009896800000895d */ /* 0x004fea0003900000 */
[----:B------:R-:W2:Y:S02]  /*9440*/  @!P0 SYNCS.PHASECHK.TRANS64 P0, [R3+URZ+0x88], R12 ;  /* 0x0000880c030085a7 */ /* 0x000ea400080010ff */
[----:B--2---:R-:W-:Y:S05]  /*9450*/  @!P0 BRA `(.L_x_190) ;  /* 0xfffffffc00f08947 */ /* 0x004fea000383ffff */
[----:B------:R-:W-:Y:S05]  /*9460*/  BRA `(.L_x_191) ;  /* 0xffffffbc005c7947 */ /* 0x000fea000383ffff */
.L_x_98:
[----:B------:R-:W-:-:S07]  /*9470*/  MOV R0, UR7 ;  /* 0x0000000700007c02 */ /* 0x000fce0008000f00 */
.L_x_192:
[----:B-1----:R1:W4:Y:S02]  /*9480*/  SYNCS.PHASECHK.TRANS64.TRYWAIT P0, [R0+URZ+0x70], R3 ;  /* 0x00007003000075a7 */ /* 0x00232400080011ff */
[----:B----4-:R-:W-:Y:S05]  /*9490*/  @!P0 NANOSLEEP.SYNCS 0x989680 ;  /* 0x009896800000895d */ /* 0x010fea0003900000 */
[----:B------:R-:W4:Y:S02]  /*94a0*/  @!P0 SYNCS.PHASECHK.TRANS64 P0, [R0+URZ+0x70], R3 ;  /* 0x00007003000085a7 */ /* 0x000f2400080010ff */
[----:B----4-:R-:W-:Y:S05]  /*94b0*/  @!P0 BRA `(.L_x_192) ;  /* 0xfffffffc00f08947 */ /* 0x010fea000383ffff */
[----:B------:R-:W-:Y:S05]  /*94c0*/  BRA `(.L_x_193) ;  /* 0xffffffbc00e47947 */ /* 0x000fea000383ffff */
.L_x_99:
[----:B-1----:R-:W-:-:S07]  /*94d0*/  MOV R0, UR7 ;  /* 0x0000000700007c02 */ /* 0x002fce0008000f00 */
.L_x_194:
[----:B-1----:R1:W4:Y:S02]  /*94e0*/  SYNCS.PHASECHK.TRANS64.TRYWAIT P0, [R0+URZ+0x78], R3 ;  /* 0x00007803000075a7 */ /* 0x00232400080011ff */
[----:B----4-:R-:W-:Y:S05]  /*94f0*/  @!P0 NANOSLEEP.SYNCS 0x989680 ;  /* 0x009896800000895d */ /* 0x010fea0003900000 */
[----:B------:R-:W4:Y:S02]  /*9500*/  @!P0 SYNCS.PHASECHK.TRANS64 P0, [R0+URZ+0x78], R3 ;  /* 0x00007803000085a7 */ /* 0x000f2400080010ff */
[----:B----4-:R-:W-:Y:S05]  /*9510*/  @!P0 BRA `(.L_x_194) ;  /* 0xfffffffc00f08947 */ /* 0x010fea000383ffff */
[----:B------:R-:W-:Y:S05]  /*9520*/  BRA `(.L_x_195) ;  /* 0xffffffbc00d47947 */ /* 0x000fea000383ffff */
.L_x_100:
[----:B-1----:R-:W-:-:S07]  /*9530*/  MOV R0, UR7 ;  /* 0x0000000700007c02 */ /* 0x002fce0008000f00 */
.L_x_196:
[----:B-1----:R1:W4:Y:S02]  /*9540*/  SYNCS.PHASECHK.TRANS64.TRYWAIT P0, [R0+URZ+0x80], R3 ;  /* 0x00008003000075a7 */ /* 0x00232400080011ff */
[----:B----4-:R-:W-:Y:S05]  /*9550*/  @!P0 NANOSLEEP.SYNCS 0x989680 ;  /* 0x009896800000895d */ /* 0x010fea0003900000 */
[----:B------:R-:W4:Y:S02]  /*9560*/  @!P0 SYNCS.PHASECHK.TRANS64 P0, [R0+URZ+0x80], R3 ;  /* 0x00008003000085a7 */ /* 0x000f2400080010ff */
[----:B----4-:R-:W-:Y:S05]  /*9570*/  @!P0 BRA `(.L_x_196) ;  /* 0xfffffffc00f08947 */ /* 0x010fea000383ffff */
[----:B------:R-:W-:Y:S05]  /*9580*/  BRA `(.L_x_197) ;  /* 0xffffffbc00c47947 */ /* 0x000fea000383ffff */
.L_x_102:
[----:B--2---:R2:W3:Y:S02]  /*9590*/  SYNCS.PHASECHK.TRANS64.TRYWAIT P0, [R0+URZ+0xa0], R3 ;  /* 0x0000a003000075a7 */ /* 0x0044e400080011ff */
[----:B---3--:R-:W-:Y:S05]  /*95a0*/  @!P0 NANOSLEEP.SYNCS 0x989680 ;  /* 0x009896800000895d */ /* 0x008fea0003900000 */
[----:B------:R-:W3:Y:S02]  /*95b0*/  @!P0 SYNCS.PHASECHK.TRANS64 P0, [R0+URZ+0xa0], R3 ;  /* 0x0000a003000085a7 */ /* 0x000ee400080010ff */
[----:B---3--:R-:W-:Y:S05]  /*95c0*/  @!P0 BRA `(.L_x_102) ;  /* 0xfffffffc00f08947 */ /* 0x008fea000383ffff */
[----:B------:R-:W-:Y:S05]  /*95d0*/  BRA `(.L_x_198) ;  /* 0xffffffc000947947 */ /* 0x000fea000383ffff */
.L_x_113:
[----:B-1----:R-:W-:Y:S04]  /*95e0*/  MOV R0, UR48 ;  /* 0x0000003000007c02 */ /* 0x002fe80008000f00 */
[----:B------:R1:W3:Y:S03]  /*95f0*/  SYNCS.PHASECHK.TRANS64.TRYWAIT P1, [R0+URZ+0x50], R5 ;  /* 0x00005005000075a7 */ /* 0x0002e600080211ff */
[----:B---3--:R-:W-:Y:S05]  /*9600*/  @!P1 NANOSLEEP.SYNCS 0x989680 ;  /* 0x009896800000995d */ /* 0x008fea0003900000 */
[----:B------:R-:W3:Y:S02]  /*9610*/  @!P1 SYNCS.PHASECHK.TRANS64 P1, [R0+URZ+0x50], R5 ;  /* 0x00005005000095a7 */ /* 0x000ee400080210ff */
[----:B---3--:R-:W-:Y:S05]  /*9620*/  @!P1 BRA `(.L_x_113) ;  /* 0xfffffffc00ec9947 */ /* 0x008fea000383ffff */
[----:B------:R-:W-:Y:S05]  /*9630*/  BRA `(.L_x_112) ;  /* 0xffffffcc009c7947 */ /* 0x000fea000383ffff */
.L_x_115:
[----:B-1----:R1:W4:Y:S02]  /*9640*/  SYNCS.PHASECHK.TRANS64.TRYWAIT P0, [R74+URZ+0xc0], R3 ;  /* 0x0000c0034a0075a7 */ /* 0x00232400080011ff */
[----:B----4-:R-:W-:Y:S05]  /*9650*/  @!P0 NANOSLEEP.SYNCS 0x989680 ;  /* 0x009896800000895d */ /* 0x010fea0003900000 */
[----:B------:R-:W4:Y:S02]  /*9660*/  @!P0 SYNCS.PHASECHK.TRANS64 P0, [R74+URZ+0xc0], R3 ;  /* 0x0000c0034a0085a7 */ /* 0x000f2400080010ff */
[----:B----4-:R-:W-:Y:S05]  /*9670*/  @!P0 BRA `(.L_x_115) ;  /* 0xfffffffc00f08947 */ /* 0x010fea000383ffff */
[----:B------:R-:W-:Y:S05]  /*9680*/  BRA `(.L_x_114) ;  /* 0xffffffcc00bc7947 */ /* 0x000fea000383ffff */
.L_x_124:
[----:B--2---:R2:W3:Y:S02]  /*9690*/  SYNCS.PHASECHK.TRANS64.TRYWAIT P0, [R3+URZ+0x50], R0 ;  /* 0x00005000030075a7 */ /* 0x0044e400080011ff */
[----:B---3--:R-:W-:Y:S05]  /*96a0*/  @!P0 NANOSLEEP.SYNCS 0x989680 ;  /* 0x009896800000895d */ /* 0x008fea0003900000 */
[----:B------:R-:W3:Y:S02]  /*96b0*/  @!P0 SYNCS.PHASECHK.TRANS64 P0, [R3+URZ+0x50], R0 ;  /* 0x00005000030085a7 */ /* 0x000ee400080010ff */
[----:B---3--:R-:W-:Y:S05]  /*96c0*/  @!P0 BRA `(.L_x_124) ;  /* 0xfffffffc00f08947 */ /* 0x008fea000383ffff */
[----:B------:R-:W-:Y:S05]  /*96d0*/  BRA `(.L_x_123) ;  /* 0xffffffd400c87947 */ /* 0x000fea000383ffff */
.L_x_132:
[----:B--2---:R2:W3:Y:S02]  /*96e0*/  SYNCS.PHASECHK.TRANS64.TRYWAIT P0, [R83+URZ+0x50], R4 ;  /* 0x00005004530075a7 */ /* 0x0044e400080011ff */
[----:B---3--:R-:W-:Y:S05]  /*96f0*/  @!P0 NANOSLEEP.SYNCS 0x989680 ;  /* 0x009896800000895d */ /* 0x008fea0003900000 */
[----:B------:R-:W3:Y:S02]  /*9700*/  @!P0 SYNCS.PHASECHK.TRANS64 P0, [R83+URZ+0x50], R4 ;  /* 0x00005004530085a7 */ /* 0x000ee400080010ff */
[----:B---3--:R-:W-:Y:S05]  /*9710*/  @!P0 BRA `(.L_x_132) ;  /* 0xfffffffc00f08947 */ /* 0x008fea000383ffff */
[----:B------:R-:W-:Y:S05]  /*9720*/  BRA `(.L_x_131) ;  /* 0xffffffdc00e47947 */ /* 0x000fea000383ffff */
.L_x_140:
[----:B--2---:R2:W3:Y:S02]  /*9730*/  SYNCS.PHASECHK.TRANS64.TRYWAIT P0, [R88+URZ+0x50], R3 ;  /* 0x00005003580075a7 */ /* 0x0044e400080011ff */
[----:B---3--:R-:W-:Y:S05]  /*9740*/  @!P0 NANOSLEEP.SYNCS 0x989680 ;  /* 0x009896800000895d */ /* 0x008fea0003900000 */
[----:B------:R-:W3:Y:S02]  /*9750*/  @!P0 SYNCS.PHASECHK.TRANS64 P0, [R88+URZ+0x50], R3 ;  /* 0x00005003580085a7 */ /* 0x000ee400080010ff */
[----:B---3--:R-:W-:Y:S05]  /*9760*/  @!P0 BRA `(.L_x_140) ;  /* 0xfffffffc00f08947 */ /* 0x008fea000383ffff */
[----:B------:R-:W-:Y:S05]  /*9770*/  BRA `(.L_x_139) ;  /* 0xffffffe800007947 */ /* 0x000fea000383ffff */
        .weak           $__internal_0_$__cuda_sm10x_tcgen05_guardrail_trap_col_being_dealloced_not_returned_by_alloc
        .type           $__internal_0_$__cuda_sm10x_tcgen05_guardrail_trap_col_being_dealloced_not_returned_by_alloc,@function
        .size           $__internal_0_$__cuda_sm10x_tcgen05_guardrail_trap_col_being_dealloced_not_returned_by_alloc,($__internal_1_$__cuda_sm10x_tcgen05_guardrail_trap_phase_invalid_during_alloc - $__internal_0_$__cuda_sm10x_tcgen05_guardrail_trap_col_being_dealloced_not_returned_by_alloc)
$__internal_0_$__cuda_sm10x_tcgen05_guardrail_trap_col_being_dealloced_not_returned_by_alloc:
[----:B------:R-:W-:Y:S05]  /*9780*/  BPT.TRAP 0x1 ;  /* 0x000000040000795c */ /* 0x000fea0000300000 */
[----:B------:R-:W-:-:S04]  /*9790*/  HFMA2 R3, -RZ, RZ, 0, 0 ;  /* 0x00000000ff037431 */ /* 0x000fc800000001ff */
[----:B------:R-:W-:Y:S05]  /*97a0*/  RET.REL.NODEC R2 `(_ZN7cutlass13device_kernelINS_4gemm6kernel13GemmUniversalIN4cute5tupleIJiiiiEEENS1_10collective13CollectiveMmaINS1_35MainloopSm100TmaUmmaWarpSpecializedILi5ELi2ELi4ENS5_IJNS4_1CILi4EEENSA_ILi1EEESC_EEEEENS5_IJNSA_ILi128EEESF_NSA_ILi64EEEEEENS_6half_tENS5_IJlSC_lEEESI_NS5_IJSC_llEEENS4_8TiledMMAINS4_8MMA_AtomIJNS4_26SM100_MMA_F16BF16_2x1SM_SSISI_SI_fLi128ELi128ELNS4_4UMMA5MajorE0ELSP_1ELNSO_7ScaleInE0ELSQ_0EEEEEENS4_6LayoutINS5_IJSC_SC_SC_EEENS5_IJNSA_ILi0EEESV_SV_EEEEENS5_IJNS4_10UnderscoreESY_SY_EEEEENS4_18SM100_TMA_2SM_LOADENS4_14ComposedLayoutINS4_7SwizzleILi3ELi4ELi3EEENS4_18smem_ptr_flag_bitsILi16EEENST_INS5_IJNSA_ILi8EEESG_EEENS5_IJSG_SC_EEEEEEEvNS4_8identityENS4_28SM100_TMA_2SM_LOAD_MULTICASTENS12_IS14_S16_NST_INS5_IJSG_S17_EEENS5_IJSC_SG_EEEEEEEvS1C_EENS_8epilogue10collective18CollectiveEpilogueINS1J_23Sm100TmaWarpSpecializedILi4ELi2ELi16ELb1ELb0EEEJNS5_IJSG_SF_SG_EEENS5_IJNST_ISG_SC_EENST_INS5_IJNSA_ILi16EEENSA_ILi2EEEEEES1F_EEEEESI_SJ_SI_SJ_NS1J_6fusion15FusionCallbacksIS1N_NS1V_17LinearCombinationISI_fSI_fLNS_15FloatRoundStyleE2EEES1O_S1U_JEEENS4_5SM1004TMEM4LOAD26SM100_TMEM_LOAD_32dp32b16xENS4_13SM90_TMA_LOADENS12_INS13_ILi1ELi4ELi3EEES16_NST_INS5_IJS17_S1Q_EEENS5_IJS1Q_SC_EEEEEEENS4_39AutoVectorizingCopyWithAssumedAlignmentILi128EEENS4_14SM90_TMA_STOREES2A_S2C_S2C_EEEvvEEEEvNT_6ParamsE) ;  /* 0xffffff6802147950 */ /* 0x000fea0003c3ffff */
        .weak           $__internal_1_$__cuda_sm10x_tcgen05_guardrail_trap_phase_invalid_during_alloc
        .type           $__internal_1_$__cuda_sm10x_tcgen05_guardrail_trap_phase_invalid_during_alloc,@function
        .size           $__internal_1_$__cuda_sm10x_tcgen05_guardrail_trap_phase_invalid_during_alloc,($__internal_2_$__cuda_sm10x_tcgen05_guardrail_trap_unallocated_columns_being_dealloced - $__internal_1_$__cuda_sm10x_tcgen05_guardrail_trap_phase_invalid_during_alloc)
$__internal_1_$__cuda_sm10x_tcgen05_guardrail_trap_phase_invalid_during_alloc:
[----:B------:R-:W-:Y:S05]  /*97b0*/  BPT.TRAP 0x1 ;  /* 0x000000040000795c */ /* 0x000fea0000300000 */
[----:B------:R-:W-:-:S04]  /*97c0*/  MOV R3, 0x0 ;  /* 0x0000000000037802 */ /* 0x000fc80000000f00 */
[----:B------:R-:W-:Y:S05]  /*97d0*/  RET.REL.NODEC R2 `(_ZN7cutlass13device_kernelINS_4gemm6kernel13GemmUniversalIN4cute5tupleIJiiiiEEENS1_10collective13CollectiveMmaINS1_35MainloopSm100TmaUmmaWarpSpecializedILi5ELi2ELi4ENS5_IJNS4_1CILi4EEENSA_ILi1EEESC_EEEEENS5_IJNSA_ILi128EEESF_NSA_ILi64EEEEEENS_6half_tENS5_IJlSC_lEEESI_NS5_IJSC_llEEENS4_8TiledMMAINS4_8MMA_AtomIJNS4_26SM100_MMA_F16BF16_2x1SM_SSISI_SI_fLi128ELi128ELNS4_4UMMA5MajorE0ELSP_1ELNSO_7ScaleInE0ELSQ_0EEEEEENS4_6LayoutINS5_IJSC_SC_SC_EEENS5_IJNSA_ILi0EEESV_SV_EEEEENS5_IJNS4_10UnderscoreESY_SY_EEEEENS4_18SM100_TMA_2SM_LOADENS4_14ComposedLayoutINS4_7SwizzleILi3ELi4ELi3EEENS4_18smem_ptr_flag_bitsILi16EEENST_INS5_IJNSA_ILi8EEESG_EEENS5_IJSG_SC_EEEEEEEvNS4_8identityENS4_28SM100_TMA_2SM_LOAD_MULTICASTENS12_IS14_S16_NST_INS5_IJSG_S17_EEENS5_IJSC_SG_EEEEEEEvS1C_EENS_8epilogue10collective18CollectiveEpilogueINS1J_23Sm100TmaWarpSpecializedILi4ELi2ELi16ELb1ELb0EEEJNS5_IJSG_SF_SG_EEENS5_IJNST_ISG_SC_EENST_INS5_IJNSA_ILi16EEENSA_ILi2EEEEEES1F_EEEEESI_SJ_SI_SJ_NS1J_6fusion15FusionCallbacksIS1N_NS1V_17LinearCombinationISI_fSI_fLNS_15FloatRoundStyleE2EEES1O_S1U_JEEENS4_5SM1004TMEM4LOAD26SM100_TMEM_LOAD_32dp32b16xENS4_13SM90_TMA_LOADENS12_INS13_ILi1ELi4ELi3EEES16_NST_INS5_IJS17_S1Q_EEENS5_IJS1Q_SC_EEEEEEENS4_39AutoVectorizingCopyWithAssumedAlignmentILi128EEENS4_14SM90_TMA_STOREES2A_S2C_S2C_EEEvvEEEEvNT_6ParamsE) ;  /* 0xffffff6802087950 */ /* 0x000fea0003c3ffff */
        .weak           $__internal_2_$__cuda_sm10x_tcgen05_guardrail_trap_unallocated_columns_being_dealloced
        .type           $__internal_2_$__cuda_sm10x_tcgen05_guardrail_trap_unallocated_columns_being_dealloced,@function
        .size           $__internal_2_$__cuda_sm10x_tcgen05_guardrail_trap_unallocated_columns_being_dealloced,(.L_x_200 - $__internal_2_$__cuda_sm10x_tcgen05_guardrail_trap_unallocated_columns_being_dealloced)
$__internal_2_$__cuda_sm10x_tcgen05_guardrail_trap_unallocated_columns_being_dealloced:
[----:B------:R-:W-:Y:S05]  /*97e0*/  BPT.TRAP 0x1 ;  /* 0x000000040000795c */ /* 0x000fea0000300000 */
[----:B------:R-:W-:-:S04]  /*97f0*/  HFMA2 R3, -RZ, RZ, 0, 0 ;  /* 0x00000000ff037431 */ /* 0x000fc800000001ff */
[----:B------:R-:W-:Y:S05]  /*9800*/  RET.REL.NODEC R2 `(_ZN7cutlass13device_kernelINS_4gemm6kernel13GemmUniversalIN4cute5tupleIJiiiiEEENS1_10collective13CollectiveMmaINS1_35MainloopSm100TmaUmmaWarpSpecializedILi5ELi2ELi4ENS5_IJNS4_1CILi4EEENSA_ILi1EEESC_EEEEENS5_IJNSA_ILi128EEESF_NSA_ILi64EEEEEENS_6half_tENS5_IJlSC_lEEESI_NS5_IJSC_llEEENS4_8TiledMMAINS4_8MMA_AtomIJNS4_26SM100_MMA_F16BF16_2x1SM_SSISI_SI_fLi128ELi128ELNS4_4UMMA5MajorE0ELSP_1ELNSO_7ScaleInE0ELSQ_0EEEEEENS4_6LayoutINS5_IJSC_SC_SC_EEENS5_IJNSA_ILi0EEESV_SV_EEEEENS5_IJNS4_10UnderscoreESY_SY_EEEEENS4_18SM100_TMA_2SM_LOADENS4_14ComposedLayoutINS4_7SwizzleILi3ELi4ELi3EEENS4_18smem_ptr_flag_bitsILi16EEENST_INS5_IJNSA_ILi8EEESG_EEENS5_IJSG_SC_EEEEEEEvNS4_8identityENS4_28SM100_TMA_2SM_LOAD_MULTICASTENS12_IS14_S16_NST_INS5_IJSG_S17_EEENS5_IJSC_SG_EEEEEEEvS1C_EENS_8epilogue10collective18CollectiveEpilogueINS1J_23Sm100TmaWarpSpecializedILi4ELi2ELi16ELb1ELb0EEEJNS5_IJSG_SF_SG_EEENS5_IJNST_ISG_SC_EENST_INS5_IJNSA_ILi16EEENSA_ILi2EEEEEES1F_EEEEESI_SJ_SI_SJ_NS1J_6fusion15FusionCallbacksIS1N_NS1V_17LinearCombinationISI_fSI_fLNS_15FloatRoundStyleE2EEES1O_S1U_JEEENS4_5SM1004TMEM4LOAD26SM100_TMEM_LOAD_32dp32b16xENS4_13SM90_TMA_LOADENS12_INS13_ILi1ELi4ELi3EEES16_NST_INS5_IJS17_S1Q_EEENS5_IJS1Q_SC_EEEEEEENS4_39AutoVectorizingCopyWithAssumedAlignmentILi128EEENS4_14SM90_TMA_STOREES2A_S2C_S2C_EEEvvEEEEvNT_6ParamsE) ;  /* 0xffffff6402fc7950 */ /* 0x000fea0003c3ffff */
.L_x_199:
[----:B------:R-:W-:-:S00]  /*9810*/  BRA `(.L_x_199) ;  /* 0xfffffffc00fc7947 */ /* 0x000fc0000383ffff */
[----:B------:R-:W-:-:S00]  /*9820*/  NOP ;  /* 0x0000000000007918 */ /* 0x000fc00000000000 */
        /* <DEDUP_REMOVED lines=13> */
.L_x_200:


//--------------------- .nv.global.init           --------------------------
	.section	.nv.global.init,"aw",@progbits
.nv.global.init:
	.type		$str$27,@object
	.size		$str$27,($str$28 - $str$27)
$str$27:
        /*0000*/ 	.byte	0x28, 0x61, 0x64, 0x64, 0x72, 0x65, 0x73, 0x73, 0x20, 0x26, 0x20, 0x6d, 0x61, 0x73, 0x6b, 0x29
        /*0010*/ 	.byte	0x20, 0x3d, 0x3d, 0x20, 0x30, 0x00
	.type		$str$28,@object
	.size		$str$28,($str$26 - $str$28)
$str$28:
        /*0016*/ 	.byte	0x2f, 0x74, 0x6d, 0x70, 0x2f, 0x63, 0x75, 0x74, 0x6c, 0x61, 0x73, 0x73, 0x5f, 0x73, 0x77, 0x65
        /*0026*/ 	.byte	0x65, 0x70, 0x5f, 0x73, 0x72, 0x63, 0x2f, 0x69, 0x6e, 0x63, 0x6c, 0x75, 0x64, 0x65, 0x2f, 0x63
        /*0036*/ 	.byte	0x75, 0x74, 0x65, 0x2f, 0x70, 0x6f, 0x69, 0x6e, 0x74, 0x65, 0x72, 0x5f, 0x66, 0x6c, 0x61, 0x67
        /*0046*/ 	.byte	0x67, 0x65, 0x64, 0x2e, 0x68, 0x70, 0x70, 0x00
	.type		$str$26,@object
	.size		$str$26,($str$25 - $str$26)
$str$26:
        /*004e*/ 	.byte	0x2f, 0x74, 0x6d, 0x70, 0x2f, 0x63, 0x75, 0x74, 0x6c, 0x61, 0x73, 0x73, 0x5f, 0x73, 0x77, 0x65
        /*005e*/ 	.byte	0x65, 0x70, 0x5f, 0x73, 0x72, 0x63, 0x2f, 0x69, 0x6e, 0x63, 0x6c, 0x75, 0x64, 0x65, 0x2f, 0x63
        /*006e*/ 	.byte	0x75, 0x74, 0x65, 0x2f, 0x61, 0x74, 0x6f, 0x6d, 0x2f, 0x63, 0x6f, 0x70, 0x79, 0x5f, 0x74, 0x72
        /*007e*/ 	.byte	0x61, 0x69, 0x74, 0x73, 0x5f, 0x73, 0x6d, 0x31, 0x30, 0x30, 0x2e, 0x68, 0x70, 0x70, 0x00
	.type		$str$25,@object
	.size		$str$25,(__unnamed_1 - $str$25)
$str$25:
        /*008d*/ 	.byte	0x28, 0x28, 0x75, 0x69, 0x6e, 0x74, 0x33, 0x32, 0x5f, 0x74, 0x28, 0x74, 0x68, 0x72, 0x65, 0x61
        /*009d*/ 	.byte	0x64, 0x49, 0x64, 0x78, 0x2e, 0x78, 0x29, 0x20, 0x2f, 0x20, 0x33, 0x32, 0x29, 0x20, 0x25, 0x20
        /*00ad*/ 	.byte	0x34, 0x29, 0x20, 0x3d, 0x3d, 0x20, 0x28, 0x28, 0x28, 0x74, 0x6d, 0x65, 0x6d, 0x5f, 0x61, 0x64
        /*00bd*/ 	.byte	0x64, 0x72, 0x20, 0x3e, 0x3e, 0x20, 0x31, 0x36, 0x29, 0x20, 0x2f, 0x20, 0x33, 0x32, 0x29, 0x20
        /*00cd*/ 	.byte	0x25, 0x20, 0x34, 0x29, 0x00
	.type		__unnamed_1,@object
	.size		__unnamed_1,(__unnamed_2 - __unnamed_1)
__unnamed_1:
        /*00d2*/ 	.byte	0x61, 0x75, 0x74, 0x6f, 0x20, 0x63, 0x75, 0x74, 0x65, 0x3a, 0x3a, 0x61, 0x73, 0x5f, 0x70, 0x6f
        /* <DEDUP_REMOVED lines=24> */
        /*0262*/ 	.byte	0x34, 0x38, 0x3e, 0x3e, 0x3e, 0x3e, 0x5d, 0x00
	.type		__unnamed_2,@object
	.size		__unnamed_2,(.L_2 - __unnamed_2)
__unnamed_2:
        /* <DEDUP_REMOVED lines=40> */
        /*04ea*/ 	.byte	0x3a, 0x3a, 0x43, 0x3c, 0x30, 0x3e, 0x3e, 0x3e, 0x3e, 0x5d, 0x00
.L_2:


//--------------------- .nv.shared._ZN7cutlass13device_kernelINS_4gemm6kernel13GemmUniversalIN4cute5tupleIJiiiiEEENS1_10collective13CollectiveMmaINS1_35MainloopSm100TmaUmmaWarpSpecializedILi5ELi2ELi4ENS5_IJNS4_1CILi4EEENSA_ILi1EEESC_EEEEENS5_IJNSA_ILi128EEESF_NSA_ILi64EEEEEENS_6half_tENS5_IJlSC_lEEESI_NS5_IJSC_llEEENS4_8TiledMMAINS4_8MMA_AtomIJNS4_26SM100_MMA_F16BF16_2x1SM_SSISI_SI_fLi128ELi128ELNS4_4UMMA5MajorE0ELSP_1ELNSO_7ScaleInE0ELSQ_0EEEEEENS4_6LayoutINS5_IJSC_SC_SC_EEENS5_IJNSA_ILi0EEESV_SV_EEEEENS5_IJNS4_10UnderscoreESY_SY_EEEEENS4_18SM100_TMA_2SM_LOADENS4_14ComposedLayoutINS4_7SwizzleILi3ELi4ELi3EEENS4_18smem_ptr_flag_bitsILi16EEENST_INS5_IJNSA_ILi8EEESG_EEENS5_IJSG_SC_EEEEEEEvNS4_8identityENS4_28SM100_TMA_2SM_LOAD_MULTICASTENS12_IS14_S16_NST_INS5_IJSG_S17_EEENS5_IJSC_SG_EEEEEEEvS1C_EENS_8epilogue10collective18CollectiveEpilogueINS1J_23Sm100TmaWarpSpecializedILi4ELi2ELi16ELb1ELb0EEEJNS5_IJSG_SF_SG_EEENS5_IJNST_ISG_SC_EENST_INS5_IJNSA_ILi16EEENSA_ILi2EEEEEES1F_EEEEESI_SJ_SI_SJ_NS1J_6fusion15FusionCallbacksIS1N_NS1V_17LinearCombinationISI_fSI_fLNS_15FloatRoundStyleE2EEES1O_S1U_JEEENS4_5SM1004TMEM4LOAD26SM100_TMEM_LOAD_32dp32b16xENS4_13SM90_TMA_LOADENS12_INS13_ILi1ELi4ELi3EEES16_NST_INS5_IJS17_S1Q_EEENS5_IJS1Q_SC_EEEEEEENS4_39AutoVectorizingCopyWithAssumedAlignmentILi128EEENS4_14SM90_TMA_STOREES2A_S2C_S2C_EEEvvEEEEvNT_6ParamsE --------------------------
	.section	.nv.shared._ZN7cutlass13device_kernelINS_4gemm6kernel13GemmUniversalIN4cute5tupleIJiiiiEEENS1_10collective13CollectiveMmaINS1_35MainloopSm100TmaUmmaWarpSpecializedILi5ELi2ELi4ENS5_IJNS4_1CILi4EEENSA_ILi1EEESC_EEEEENS5_IJNSA_ILi128EEESF_NSA_ILi64EEEEEENS_6half_tENS5_IJlSC_lEEESI_NS5_IJSC_llEEENS4_8TiledMMAINS4_8MMA_AtomIJNS4_26SM100_MMA_F16BF16_2x1SM_SSISI_SI_fLi128ELi128ELNS4_4UMMA5MajorE0ELSP_1ELNSO_7ScaleInE0ELSQ_0EEEEEENS4_6LayoutINS5_IJSC_SC_SC_EEENS5_IJNSA_ILi0EEESV_SV_EEEEENS5_IJNS4_10UnderscoreESY_SY_EEEEENS4_18SM100_TMA_2SM_LOADENS4_14ComposedLayoutINS4_7SwizzleILi3ELi4ELi3EEENS4_18smem_ptr_flag_bitsILi16EEENST_INS5_IJNSA_ILi8EEESG_EEENS5_IJSG_SC_EEEEEEEvNS4_8identityENS4_28SM100_TMA_2SM_LOAD_MULTICASTENS12_IS14_S16_NST_INS5_IJSG_S17_EEENS5_IJSC_SG_EEEEEEEvS1C_EENS_8epilogue10collective18CollectiveEpilogueINS1J_23Sm100TmaWarpSpecializedILi4ELi2ELi16ELb1ELb0EEEJNS5_IJSG_SF_SG_EEENS5_IJNST_ISG_SC_EENST_INS5_IJNSA_ILi16EEENSA_ILi2EEEEEES1F_EEEEESI_SJ_SI_SJ_NS1J_6fusion15FusionCallbacksIS1N_NS1V_17LinearCombinationISI_fSI_fLNS_15FloatRoundStyleE2EEES1O_S1U_JEEENS4_5SM1004TMEM4LOAD26SM100_TMEM_LOAD_32dp32b16xENS4_13SM90_TMA_LOADENS12_INS13_ILi1ELi4ELi3EEES16_NST_INS5_IJS17_S1Q_EEENS5_IJS1Q_SC_EEEEEEENS4_39AutoVectorizingCopyWithAssumedAlignmentILi128EEENS4_14SM90_TMA_STOREES2A_S2C_S2C_EEEvvEEEEvNT_6ParamsE,"aw",@nobits
	.sectionflags	@""
	.align	16
	.zero		1024


//--------------------- .nv.shared.reserved.0     --------------------------
	.section	.nv.shared.reserved.0,"aw",@nobits
	.weak		__nv_reservedSMEM_offset_0_alias
	.size		__nv_reservedSMEM_offset_0_alias, 0, 64
	.other		__nv_reservedSMEM_offset_0_alias,@"STO_CUDA_RESERVED_SHARED STV_DEFAULT"
__nv_reservedSMEM_offset_0_alias:
	.zero		0
.nv.shared.reserved.0:
	.zero		64
	.weak		__nv_reservedSMEM_tcgen05_partition
	.type		__nv_reservedSMEM_tcgen05_partition,@object
	.size		__nv_reservedSMEM_tcgen05_partition,(.L_0 - __nv_reservedSMEM_tcgen05_partition)
__nv_reservedSMEM_tcgen05_partition:
	.zero		32
.L_0:


//--------------------- .nv.global                --------------------------
	.section	.nv.global,"aw",@nobits
.nv.global:
	.type		_ZN40_INTERNAL_0d312d48_4_k_cu_be5304a9_378724cute1_E,@object
	.size		_ZN40_INTERNAL_0d312d48_4_k_cu_be5304a9_378724cute1_E,(_ZN40_INTERNAL_0d312d48_4_k_cu_be5304a9_378724cuda3std3__45__cpo6cbeginE - _ZN40_INTERNAL_0d312d48_4_k_cu_be5304a9_378724cute1_E)
_ZN40_INTERNAL_0d312d48_4_k_cu_be5304a9_378724cute1_E:
	.zero		1
	.type		_ZN40_INTERNAL_0d312d48_4_k_cu_be5304a9_378724cuda3std3__45__cpo6cbeginE,@object
	.size		_ZN40_INTERNAL_0d312d48_4_k_cu_be5304a9_378724cuda3std3__45__cpo6cbeginE,(_ZN40_INTERNAL_0d312d48_4_k_cu_be5304a9_378724cuda3std3__48in_placeE - _ZN40_INTERNAL_0d312d48_4_k_cu_be5304a9_378724cuda3std3__45__cpo6cbeginE)
_ZN40_INTERNAL_0d312d48_4_k_cu_be5304a9_378724cuda3std3__45__cpo6cbeginE:
	.zero		1
	.type		_ZN40_INTERNAL_0d312d48_4_k_cu_be5304a9_378724cuda3std3__48in_placeE,@object
	.size		_ZN40_INTERNAL_0d312d48_4_k_cu_be5304a9_378724cuda3std3__48in_placeE,(_ZN40_INTERNAL_0d312d48_4_k_cu_be5304a9_378724cuda3std6ranges3__45__cpo9iter_moveE - _ZN40_INTERNAL_0d312d48_4_k_cu_be5304a9_378724cuda3std3__48in_placeE)
_ZN40_INTERNAL_0d312d48_4_k_cu_be5304a9_378724cuda3std3__48in_placeE:
	.zero		1
	.type		_ZN40_INTERNAL_0d312d48_4_k_cu_be5304a9_378724cuda3std6ranges3__45__cpo9iter_moveE,@object
	.size		_ZN40_INTERNAL_0d312d48_4_k_cu_be5304a9_378724cuda3std6ranges3__45__cpo9iter_moveE,(_ZN40_INTERNAL_0d312d48_4_k_cu_be5304a9_378724cuda3std3__45__cpo5beginE - _ZN40_INTERNAL_0d312d48_4_k_cu_be5304a9_378724cuda3std6ranges3__45__cpo9iter_moveE)
_ZN40_INTERNAL_0d312d48_4_k_cu_be5304a9_378724cuda3std6ranges3__45__cpo9iter_moveE:
	.zero		1
	.type		_ZN40_INTERNAL_0d312d48_4_k_cu_be5304a9_378724cuda3std3__45__cpo5beginE,@object
	.size		_ZN40_INTERNAL_0d312d48_4_k_cu_be5304a9_378724cuda3std3__45__cpo5beginE,(_ZN40_INTERNAL_0d312d48_4_k_cu_be5304a9_378724cuda3std3__442_GLOBAL__N__0d312d48_4_k_cu_be5304a9_378726ignoreE - _ZN40_INTERNAL_0d312d48_4_k_cu_be5304a9_378724cuda3std3__45__cpo5beginE)
_ZN40_INTERNAL_0d312d48_4_k_cu_be5304a9_378724cuda3std3__45__cpo5beginE:
	.zero		1
	.type		_ZN40_INTERNAL_0d312d48_4_k_cu_be5304a9_378724cuda3std3__442_GLOBAL__N__0d312d48_4_k_cu_be5304a9_378726ignoreE,@object
	.size		_ZN40_INTERNAL_0d312d48_4_k_cu_be5304a9_378724cuda3std3__442_GLOBAL__N__0d312d48_4_k_cu_be5304a9_378726ignoreE,(_ZN40_INTERNAL_0d312d48_4_k_cu_be5304a9_378724cute7productE - _ZN40_INTERNAL_0d312d48_4_k_cu_be5304a9_378724cuda3std3__442_GLOBAL__N__0d312d48_4_k_cu_be5304a9_378726ignoreE)
_ZN40_INTERNAL_0d312d48_4_k_cu_be5304a9_378724cuda3std3__442_GLOBAL__N__0d312d48_4_k_cu_be5304a9_378726ignoreE:
	.zero		1
	.type		_ZN40_INTERNAL_0d312d48_4_k_cu_be5304a9_378724cute7productE,@object
	.size		_ZN40_INTERNAL_0d312d48_4_k_cu_be5304a9_378724cute7productE,(_ZN40_INTERNAL_0d312d48_4_k_cu_be5304a9_378724cuda3std3__45__cpo3endE - _ZN40_INTERNAL_0d312d48_4_k_cu_be5304a9_378724cute7productE)
_ZN40_INTERNAL_0d312d48_4_k_cu_be5304a9_378724cute7productE:
	.zero		1
	.type		_ZN40_INTERNAL_0d312d48_4_k_cu_be5304a9_378724cuda3std3__45__cpo3endE,@object
	.size		_ZN40_INTERNAL_0d312d48_4_k_cu_be5304a9_378724cuda3std3__45__cpo3endE,(_ZN40_INTERNAL_0d312d48_4_k_cu_be5304a9_378724cuda3std3__419piecewise_constructE - _ZN40_INTERNAL_0d312d48_4_k_cu_be5304a9_378724cuda3std3__45__cpo3endE)
_ZN40_INTERNAL_0d312d48_4_k_cu_be5304a9_378724cuda3std3__45__cpo3endE:
	.zero		1
	.type		_ZN40_INTERNAL_0d312d48_4_k_cu_be5304a9_378724cuda3std3__419piecewise_constructE,@object
	.size		_ZN40_INTERNAL_0d312d48_4_k_cu_be5304a9_378724cuda3std3__419piecewise_constructE,(_ZN40_INTERNAL_0d312d48_4_k_cu_be5304a9_378724cuda3std3__45__cpo4cendE - _ZN40_INTERNAL_0d312d48_4_k_cu_be5304a9_378724cuda3std3__419piecewise_constructE)
_ZN40_INTERNAL_0d312d48_4_k_cu_be5304a9_378724cuda3std3__419piecewise_constructE:
	.zero		1
	.type		_ZN40_INTERNAL_0d312d48_4_k_cu_be5304a9_378724cuda3std3__45__cpo4cendE,@object
	.size		_ZN40_INTERNAL_0d312d48_4_k_cu_be5304a9_378724cuda3std3__45__cpo4cendE,(_ZN40_INTERNAL_0d312d48_4_k_cu_be5304a9_378724cuda3std6ranges3__45__cpo4swapE - _ZN40_INTERNAL_0d312d48_4_k_cu_be5304a9_378724cuda3std3__45__cpo4cendE)
_ZN40_INTERNAL_0d312d48_4_k_cu_be5304a9_378724cuda3std3__45__cpo4cendE:
	.zero		1
	.type		_ZN40_INTERNAL_0d312d48_4_k_cu_be5304a9_378724cuda3std6ranges3__45__cpo4swapE,@object
	.size		_ZN40_INTERNAL_0d312d48_4_k_cu_be5304a9_378724cuda3std6ranges3__45__cpo4swapE,(.L_10 - _ZN40_INTERNAL_0d312d48_4_k_cu_be5304a9_378724cuda3std6ranges3__45__cpo4swapE)
_ZN40_INTERNAL_0d312d48_4_k_cu_be5304a9_378724cuda3std6ranges3__45__cpo4swapE:
	.zero		1
.L_10:


//--------------------- .nv.constant0._ZN7cutlass13device_kernelINS_4gemm6kernel13GemmUniversalIN4cute5tupleIJiiiiEEENS1_10collective13CollectiveMmaINS1_35MainloopSm100TmaUmmaWarpSpecializedILi5ELi2ELi4ENS5_IJNS4_1CILi4EEENSA_ILi1EEESC_EEEEENS5_IJNSA_ILi128EEESF_NSA_ILi64EEEEEENS_6half_tENS5_IJlSC_lEEESI_NS5_IJSC_llEEENS4_8TiledMMAINS4_8MMA_AtomIJNS4_26SM100_MMA_F16BF16_2x1SM_SSISI_SI_fLi128ELi128ELNS4_4UMMA5MajorE0ELSP_1ELNSO_7ScaleInE0ELSQ_0EEEEEENS4_6LayoutINS5_IJSC_SC_SC_EEENS5_IJNSA_ILi0EEESV_SV_EEEEENS5_IJNS4_10UnderscoreESY_SY_EEEEENS4_18SM100_TMA_2SM_LOADENS4_14ComposedLayoutINS4_7SwizzleILi3ELi4ELi3EEENS4_18smem_ptr_flag_bitsILi16EEENST_INS5_IJNSA_ILi8EEESG_EEENS5_IJSG_SC_EEEEEEEvNS4_8identityENS4_28SM100_TMA_2SM_LOAD_MULTICASTENS12_IS14_S16_NST_INS5_IJSG_S17_EEENS5_IJSC_SG_EEEEEEEvS1C_EENS_8epilogue10collective18CollectiveEpilogueINS1J_23Sm100TmaWarpSpecializedILi4ELi2ELi16ELb1ELb0EEEJNS5_IJSG_SF_SG_EEENS5_IJNST_ISG_SC_EENST_INS5_IJNSA_ILi16EEENSA_ILi2EEEEEES1F_EEEEESI_SJ_SI_SJ_NS1J_6fusion15FusionCallbacksIS1N_NS1V_17LinearCombinationISI_fSI_fLNS_15FloatRoundStyleE2EEES1O_S1U_JEEENS4_5SM1004TMEM4LOAD26SM100_TMEM_LOAD_32dp32b16xENS4_13SM90_TMA_LOADENS12_INS13_ILi1ELi4ELi3EEES16_NST_INS5_IJS17_S1Q_EEENS5_IJS1Q_SC_EEEEEEENS4_39AutoVectorizingCopyWithAssumedAlignmentILi128EEENS4_14SM90_TMA_STOREES2A_S2C_S2C_EEEvvEEEEvNT_6ParamsE --------------------------
	.section	.nv.constant0._ZN7cutlass13device_kernelINS_4gemm6kernel13GemmUniversalIN4cute5tupleIJiiiiEEENS1_10collective13CollectiveMmaINS1_35MainloopSm100TmaUmmaWarpSpecializedILi5ELi2ELi4ENS5_IJNS4_1CILi4EEENSA_ILi1EEESC_EEEEENS5_IJNSA_ILi128EEESF_NSA_ILi64EEEEEENS_6half_tENS5_IJlSC_lEEESI_NS5_IJSC_llEEENS4_8TiledMMAINS4_8MMA_AtomIJNS4_26SM100_MMA_F16BF16_2x1SM_SSISI_SI_fLi128ELi128ELNS4_4UMMA5MajorE0ELSP_1ELNSO_7ScaleInE0ELSQ_0EEEEEENS4_6LayoutINS5_IJSC_SC_SC_EEENS5_IJNSA_ILi0EEESV_SV_EEEEENS5_IJNS4_10UnderscoreESY_SY_EEEEENS4_18SM100_TMA_2SM_LOADENS4_14ComposedLayoutINS4_7SwizzleILi3ELi4ELi3EEENS4_18smem_ptr_flag_bitsILi16EEENST_INS5_IJNSA_ILi8EEESG_EEENS5_IJSG_SC_EEEEEEEvNS4_8identityENS4_28SM100_TMA_2SM_LOAD_MULTICASTENS12_IS14_S16_NST_INS5_IJSG_S17_EEENS5_IJSC_SG_EEEEEEEvS1C_EENS_8epilogue10collective18CollectiveEpilogueINS1J_23Sm100TmaWarpSpecializedILi4ELi2ELi16ELb1ELb0EEEJNS5_IJSG_SF_SG_EEENS5_IJNST_ISG_SC_EENST_INS5_IJNSA_ILi16EEENSA_ILi2EEEEEES1F_EEEEESI_SJ_SI_SJ_NS1J_6fusion15FusionCallbacksIS1N_NS1V_17LinearCombinationISI_fSI_fLNS_15FloatRoundStyleE2EEES1O_S1U_JEEENS4_5SM1004TMEM4LOAD26SM100_TMEM_LOAD_32dp32b16xENS4_13SM90_TMA_LOADENS12_INS13_ILi1ELi4ELi3EEES16_NST_INS5_IJS17_S1Q_EEENS5_IJS1Q_SC_EEEEEEENS4_39AutoVectorizingCopyWithAssumedAlignmentILi128EEENS4_14SM90_TMA_STOREES2A_S2C_S2C_EEEvvEEEEvNT_6ParamsE,"a",@progbits
	.sectionflags	@""
	.align	4
.nv.constant0._ZN7cutlass13device_kernelINS_4gemm6kernel13GemmUniversalIN4cute5tupleIJiiiiEEENS1_10collective13CollectiveMmaINS1_35MainloopSm100TmaUmmaWarpSpecializedILi5ELi2ELi4ENS5_IJNS4_1CILi4EEENSA_ILi1EEESC_EEEEENS5_IJNSA_ILi128EEESF_NSA_ILi64EEEEEENS_6half_tENS5_IJlSC_lEEESI_NS5_IJSC_llEEENS4_8TiledMMAINS4_8MMA_AtomIJNS4_26SM100_MMA_F16BF16_2x1SM_SSISI_SI_fLi128ELi128ELNS4_4UMMA5MajorE0ELSP_1ELNSO_7ScaleInE0ELSQ_0EEEEEENS4_6LayoutINS5_IJSC_SC_SC_EEENS5_IJNSA_ILi0EEESV_SV_EEEEENS5_IJNS4_10UnderscoreESY_SY_EEEEENS4_18SM100_TMA_2SM_LOADENS4_14ComposedLayoutINS4_7SwizzleILi3ELi4ELi3EEENS4_18smem_ptr_flag_bitsILi16EEENST_INS5_IJNSA_ILi8EEESG_EEENS5_IJSG_SC_EEEEEEEvNS4_8identityENS4_28SM100_TMA_2SM_LOAD_MULTICASTENS12_IS14_S16_NST_INS5_IJSG_S17_EEENS5_IJSC_SG_EEEEEEEvS1C_EENS_8epilogue10collective18CollectiveEpilogueINS1J_23Sm100TmaWarpSpecializedILi4ELi2ELi16ELb1ELb0EEEJNS5_IJSG_SF_SG_EEENS5_IJNST_ISG_SC_EENST_INS5_IJNSA_ILi16EEENSA_ILi2EEEEEES1F_EEEEESI_SJ_SI_SJ_NS1J_6fusion15FusionCallbacksIS1N_NS1V_17LinearCombinationISI_fSI_fLNS_15FloatRoundStyleE2EEES1O_S1U_JEEENS4_5SM1004TMEM4LOAD26SM100_TMEM_LOAD_32dp32b16xENS4_13SM90_TMA_LOADENS12_INS13_ILi1ELi4ELi3EEES16_NST_INS5_IJS17_S1Q_EEENS5_IJS1Q_SC_EEEEEEENS4_39AutoVectorizingCopyWithAssumedAlignmentILi128EEENS4_14SM90_TMA_STOREES2A_S2C_S2C_EEEvvEEEEvNT_6ParamsE:
	.zero		2944


//--------------------- SYMBOLS --------------------------

	.type		.nv.reservedSmem.offset0,@object
	.size		.nv.reservedSmem.offset0,0x4
	.type		.nv.reservedSmem.cap,@object
	.size		.nv.reservedSmem.cap,0x4
	.type		__assertfail,@function
